//
// Generated by NVIDIA NVVM Compiler
//
// Compiler Build ID: CL-36424714
// Cuda compilation tools, release 13.0, V13.0.88
// Based on NVVM 20.0.0
//

.version 9.0
.target sm_100
.address_size 64

	// .globl	_Z6Conv_1PfS_S_S_

.visible .entry _Z6Conv_1PfS_S_S_(
	.param .u64 .ptr .align 1 _Z6Conv_1PfS_S_S__param_0,
	.param .u64 .ptr .align 1 _Z6Conv_1PfS_S_S__param_1,
	.param .u64 .ptr .align 1 _Z6Conv_1PfS_S_S__param_2,
	.param .u64 .ptr .align 1 _Z6Conv_1PfS_S_S__param_3
)
{
	.reg .b32 	%r<9>;
	.reg .b32 	%f<78>;
	.reg .b64 	%rd<17>;

	ld.param.u64 	%rd1, [_Z6Conv_1PfS_S_S__param_0];
	ld.param.u64 	%rd2, [_Z6Conv_1PfS_S_S__param_1];
	ld.param.u64 	%rd3, [_Z6Conv_1PfS_S_S__param_2];
	ld.param.u64 	%rd4, [_Z6Conv_1PfS_S_S__param_3];
	cvta.to.global.u64 	%rd5, %rd1;
	cvta.to.global.u64 	%rd6, %rd3;
	mov.u32 	%r1, %ctaid.x;
	mov.u32 	%r2, %tid.x;
	mov.u32 	%r3, %tid.y;
	mul.lo.s32 	%r4, %r1, 25;
	mad.lo.s32 	%r5, %r2, 28, %r3;
	mul.wide.u32 	%rd7, %r4, 4;
	add.s64 	%rd8, %rd6, %rd7;
	ld.global.f32 	%f1, [%rd8];
	mul.wide.u32 	%rd9, %r5, 4;
	add.s64 	%rd10, %rd5, %rd9;
	ld.global.f32 	%f2, [%rd10];
	fma.rn.f32 	%f3, %f1, %f2, 0f00000000;
	ld.global.f32 	%f4, [%rd8+4];
	ld.global.f32 	%f5, [%rd10+4];
	fma.rn.f32 	%f6, %f4, %f5, %f3;
	ld.global.f32 	%f7, [%rd8+8];
	ld.global.f32 	%f8, [%rd10+8];
	fma.rn.f32 	%f9, %f7, %f8, %f6;
	ld.global.f32 	%f10, [%rd8+12];
	ld.global.f32 	%f11, [%rd10+12];
	fma.rn.f32 	%f12, %f10, %f11, %f9;
	ld.global.f32 	%f13, [%rd8+16];
	ld.global.f32 	%f14, [%rd10+16];
	fma.rn.f32 	%f15, %f13, %f14, %f12;
	ld.global.f32 	%f16, [%rd8+20];
	ld.global.f32 	%f17, [%rd10+112];
	fma.rn.f32 	%f18, %f16, %f17, %f15;
	ld.global.f32 	%f19, [%rd8+24];
	ld.global.f32 	%f20, [%rd10+116];
	fma.rn.f32 	%f21, %f19, %f20, %f18;
	ld.global.f32 	%f22, [%rd8+28];
	ld.global.f32 	%f23, [%rd10+120];
	fma.rn.f32 	%f24, %f22, %f23, %f21;
	ld.global.f32 	%f25, [%rd8+32];
	ld.global.f32 	%f26, [%rd10+124];
	fma.rn.f32 	%f27, %f25, %f26, %f24;
	ld.global.f32 	%f28, [%rd8+36];
	ld.global.f32 	%f29, [%rd10+128];
	fma.rn.f32 	%f30, %f28, %f29, %f27;
	ld.global.f32 	%f31, [%rd8+40];
	ld.global.f32 	%f32, [%rd10+224];
	fma.rn.f32 	%f33, %f31, %f32, %f30;
	ld.global.f32 	%f34, [%rd8+44];
	ld.global.f32 	%f35, [%rd10+228];
	fma.rn.f32 	%f36, %f34, %f35, %f33;
	ld.global.f32 	%f37, [%rd8+48];
	ld.global.f32 	%f38, [%rd10+232];
	fma.rn.f32 	%f39, %f37, %f38, %f36;
	ld.global.f32 	%f40, [%rd8+52];
	ld.global.f32 	%f41, [%rd10+236];
	fma.rn.f32 	%f42, %f40, %f41, %f39;
	ld.global.f32 	%f43, [%rd8+56];
	ld.global.f32 	%f44, [%rd10+240];
	fma.rn.f32 	%f45, %f43, %f44, %f42;
	ld.global.f32 	%f46, [%rd8+60];
	ld.global.f32 	%f47, [%rd10+336];
	fma.rn.f32 	%f48, %f46, %f47, %f45;
	ld.global.f32 	%f49, [%rd8+64];
	ld.global.f32 	%f50, [%rd10+340];
	fma.rn.f32 	%f51, %f49, %f50, %f48;
	ld.global.f32 	%f52, [%rd8+68];
	ld.global.f32 	%f53, [%rd10+344];
	fma.rn.f32 	%f54, %f52, %f53, %f51;
	ld.global.f32 	%f55, [%rd8+72];
	ld.global.f32 	%f56, [%rd10+348];
	fma.rn.f32 	%f57, %f55, %f56, %f54;
	ld.global.f32 	%f58, [%rd8+76];
	ld.global.f32 	%f59, [%rd10+352];
	fma.rn.f32 	%f60, %f58, %f59, %f57;
	ld.global.f32 	%f61, [%rd8+80];
	ld.global.f32 	%f62, [%rd10+448];
	fma.rn.f32 	%f63, %f61, %f62, %f60;
	ld.global.f32 	%f64, [%rd8+84];
	ld.global.f32 	%f65, [%rd10+452];
	fma.rn.f32 	%f66, %f64, %f65, %f63;
	ld.global.f32 	%f67, [%rd8+88];
	ld.global.f32 	%f68, [%rd10+456];
	fma.rn.f32 	%f69, %f67, %f68, %f66;
	ld.global.f32 	%f70, [%rd8+92];
	ld.global.f32 	%f71, [%rd10+460];
	fma.rn.f32 	%f72, %f70, %f71, %f69;
	ld.global.f32 	%f73, [%rd8+96];
	ld.global.f32 	%f74, [%rd10+464];
	fma.rn.f32 	%f75, %f73, %f74, %f72;
	cvta.to.global.u64 	%rd11, %rd4;
	cvta.to.global.u64 	%rd12, %rd2;
	mul.wide.u32 	%rd13, %r1, 4;
	add.s64 	%rd14, %rd11, %rd13;
	ld.global.f32 	%f76, [%rd14];
	add.f32 	%f77, %f75, %f76;
	shl.b32 	%r6, %r2, 2;
	sub.s32 	%r7, %r5, %r6;
	mad.lo.s32 	%r8, %r1, 576, %r7;
	mul.wide.u32 	%rd15, %r8, 4;
	add.s64 	%rd16, %rd12, %rd15;
	st.global.f32 	[%rd16], %f77;
	ret;

}
	// .globl	_Z6Pool_1PfS_
.visible .entry _Z6Pool_1PfS_(
	.param .u64 .ptr .align 1 _Z6Pool_1PfS__param_0,
	.param .u64 .ptr .align 1 _Z6Pool_1PfS__param_1
)
{
	.reg .b32 	%r<10>;
	.reg .b32 	%f<8>;
	.reg .b64 	%rd<9>;

	ld.param.u64 	%rd1, [_Z6Pool_1PfS__param_0];
	ld.param.u64 	%rd2, [_Z6Pool_1PfS__param_1];
	cvta.to.global.u64 	%rd3, %rd1;
	mov.u32 	%r1, %ctaid.x;
	mov.u32 	%r2, %tid.x;
	mov.u32 	%r3, %tid.y;
	mul.lo.s32 	%r4, %r2, 48;
	mad.lo.s32 	%r5, %r1, 576, %r4;
	shl.b32 	%r6, %r3, 1;
	add.s32 	%r7, %r5, %r6;
	mul.wide.u32 	%rd4, %r7, 4;
	add.s64 	%rd5, %rd3, %rd4;
	ld.global.f32 	%f1, [%rd5];
	ld.global.f32 	%f2, [%rd5+4];
	max.f32 	%f3, %f1, %f2;
	ld.global.f32 	%f4, [%rd5+96];
	max.f32 	%f5, %f3, %f4;
	ld.global.f32 	%f6, [%rd5+100];
	max.f32 	%f7, %f5, %f6;
	cvta.to.global.u64 	%rd6, %rd2;
	mad.lo.s32 	%r8, %r2, 12, %r3;
	mad.lo.s32 	%r9, %r1, 144, %r8;
	mul.wide.u32 	%rd7, %r9, 4;
	add.s64 	%rd8, %rd6, %rd7;
	st.global.f32 	[%rd8], %f7;
	ret;

}
	// .globl	_Z6Conv_2PfS_S_S_
.visible .entry _Z6Conv_2PfS_S_S_(
	.param .u64 .ptr .align 1 _Z6Conv_2PfS_S_S__param_0,
	.param .u64 .ptr .align 1 _Z6Conv_2PfS_S_S__param_1,
	.param .u64 .ptr .align 1 _Z6Conv_2PfS_S_S__param_2,
	.param .u64 .ptr .align 1 _Z6Conv_2PfS_S_S__param_3
)
{
	.reg .pred 	%p<2>;
	.reg .b32 	%r<12>;
	.reg .b32 	%f<81>;
	.reg .b64 	%rd<27>;

	ld.param.u64 	%rd9, [_Z6Conv_2PfS_S_S__param_0];
	ld.param.u64 	%rd7, [_Z6Conv_2PfS_S_S__param_1];
	ld.param.u64 	%rd10, [_Z6Conv_2PfS_S_S__param_2];
	ld.param.u64 	%rd8, [_Z6Conv_2PfS_S_S__param_3];
	cvta.to.global.u64 	%rd11, %rd10;
	cvta.to.global.u64 	%rd12, %rd9;
	mov.u32 	%r1, %ctaid.x;
	mov.u32 	%r2, %tid.x;
	mov.u32 	%r3, %tid.y;
	mul.wide.u32 	%rd13, %r1, 2000;
	add.s64 	%rd14, %rd13, %rd11;
	add.s64 	%rd26, %rd14, 48;
	mul.wide.u32 	%rd15, %r2, 48;
	mul.wide.u32 	%rd16, %r3, 4;
	add.s64 	%rd17, %rd15, %rd16;
	add.s64 	%rd18, %rd17, %rd12;
	add.s64 	%rd25, %rd18, 104;
	mov.f32 	%f80, 0f00000000;
	mov.b32 	%r11, 0;
$L__BB2_1:
	ld.global.f32 	%f4, [%rd25+-104];
	ld.global.f32 	%f5, [%rd26+-48];
	fma.rn.f32 	%f6, %f4, %f5, %f80;
	ld.global.f32 	%f7, [%rd25+-100];
	ld.global.f32 	%f8, [%rd26+-44];
	fma.rn.f32 	%f9, %f7, %f8, %f6;
	ld.global.f32 	%f10, [%rd25+-96];
	ld.global.f32 	%f11, [%rd26+-40];
	fma.rn.f32 	%f12, %f10, %f11, %f9;
	ld.global.f32 	%f13, [%rd25+-92];
	ld.global.f32 	%f14, [%rd26+-36];
	fma.rn.f32 	%f15, %f13, %f14, %f12;
	ld.global.f32 	%f16, [%rd25+-88];
	ld.global.f32 	%f17, [%rd26+-32];
	fma.rn.f32 	%f18, %f16, %f17, %f15;
	ld.global.f32 	%f19, [%rd25+-56];
	ld.global.f32 	%f20, [%rd26+-28];
	fma.rn.f32 	%f21, %f19, %f20, %f18;
	ld.global.f32 	%f22, [%rd25+-52];
	ld.global.f32 	%f23, [%rd26+-24];
	fma.rn.f32 	%f24, %f22, %f23, %f21;
	ld.global.f32 	%f25, [%rd25+-48];
	ld.global.f32 	%f26, [%rd26+-20];
	fma.rn.f32 	%f27, %f25, %f26, %f24;
	ld.global.f32 	%f28, [%rd25+-44];
	ld.global.f32 	%f29, [%rd26+-16];
	fma.rn.f32 	%f30, %f28, %f29, %f27;
	ld.global.f32 	%f31, [%rd25+-40];
	ld.global.f32 	%f32, [%rd26+-12];
	fma.rn.f32 	%f33, %f31, %f32, %f30;
	ld.global.f32 	%f34, [%rd25+-8];
	ld.global.f32 	%f35, [%rd26+-8];
	fma.rn.f32 	%f36, %f34, %f35, %f33;
	ld.global.f32 	%f37, [%rd25+-4];
	ld.global.f32 	%f38, [%rd26+-4];
	fma.rn.f32 	%f39, %f37, %f38, %f36;
	ld.global.f32 	%f40, [%rd25];
	ld.global.f32 	%f41, [%rd26];
	fma.rn.f32 	%f42, %f40, %f41, %f39;
	ld.global.f32 	%f43, [%rd25+4];
	ld.global.f32 	%f44, [%rd26+4];
	fma.rn.f32 	%f45, %f43, %f44, %f42;
	ld.global.f32 	%f46, [%rd25+8];
	ld.global.f32 	%f47, [%rd26+8];
	fma.rn.f32 	%f48, %f46, %f47, %f45;
	ld.global.f32 	%f49, [%rd25+40];
	ld.global.f32 	%f50, [%rd26+12];
	fma.rn.f32 	%f51, %f49, %f50, %f48;
	ld.global.f32 	%f52, [%rd25+44];
	ld.global.f32 	%f53, [%rd26+16];
	fma.rn.f32 	%f54, %f52, %f53, %f51;
	ld.global.f32 	%f55, [%rd25+48];
	ld.global.f32 	%f56, [%rd26+20];
	fma.rn.f32 	%f57, %f55, %f56, %f54;
	ld.global.f32 	%f58, [%rd25+52];
	ld.global.f32 	%f59, [%rd26+24];
	fma.rn.f32 	%f60, %f58, %f59, %f57;
	ld.global.f32 	%f61, [%rd25+56];
	ld.global.f32 	%f62, [%rd26+28];
	fma.rn.f32 	%f63, %f61, %f62, %f60;
	ld.global.f32 	%f64, [%rd25+88];
	ld.global.f32 	%f65, [%rd26+32];
	fma.rn.f32 	%f66, %f64, %f65, %f63;
	ld.global.f32 	%f67, [%rd25+92];
	ld.global.f32 	%f68, [%rd26+36];
	fma.rn.f32 	%f69, %f67, %f68, %f66;
	ld.global.f32 	%f70, [%rd25+96];
	ld.global.f32 	%f71, [%rd26+40];
	fma.rn.f32 	%f72, %f70, %f71, %f69;
	ld.global.f32 	%f73, [%rd25+100];
	ld.global.f32 	%f74, [%rd26+44];
	fma.rn.f32 	%f75, %f73, %f74, %f72;
	ld.global.f32 	%f76, [%rd25+104];
	ld.global.f32 	%f77, [%rd26+48];
	fma.rn.f32 	%f80, %f76, %f77, %f75;
	add.s32 	%r11, %r11, 1;
	add.s64 	%rd26, %rd26, 100;
	add.s64 	%rd25, %rd25, 576;
	setp.ne.s32 	%p1, %r11, 20;
	@%p1 bra 	$L__BB2_1;
	cvta.to.global.u64 	%rd19, %rd8;
	cvta.to.global.u64 	%rd20, %rd7;
	mul.wide.u32 	%rd21, %r1, 4;
	add.s64 	%rd22, %rd19, %rd21;
	ld.global.f32 	%f78, [%rd22];
	add.f32 	%f79, %f80, %f78;
	shl.b32 	%r7, %r1, 6;
	shl.b32 	%r8, %r2, 3;
	add.s32 	%r9, %r8, %r3;
	add.s32 	%r10, %r9, %r7;
	mul.wide.u32 	%rd23, %r10, 4;
	add.s64 	%rd24, %rd20, %rd23;
	st.global.f32 	[%rd24], %f79;
	ret;

}
	// .globl	_Z6Pool_2PfS_
.visible .entry _Z6Pool_2PfS_(
	.param .u64 .ptr .align 1 _Z6Pool_2PfS__param_0,
	.param .u64 .ptr .align 1 _Z6Pool_2PfS__param_1
)
{
	.reg .b32 	%r<13>;
	.reg .b32 	%f<8>;
	.reg .b64 	%rd<9>;

	ld.param.u64 	%rd1, [_Z6Pool_2PfS__param_0];
	ld.param.u64 	%rd2, [_Z6Pool_2PfS__param_1];
	cvta.to.global.u64 	%rd3, %rd2;
	cvta.to.global.u64 	%rd4, %rd1;
	mov.u32 	%r1, %ctaid.x;
	mov.u32 	%r2, %tid.x;
	mov.u32 	%r3, %tid.y;
	shl.b32 	%r4, %r1, 6;
	shl.b32 	%r5, %r2, 4;
	add.s32 	%r6, %r4, %r5;
	shl.b32 	%r7, %r3, 1;
	add.s32 	%r8, %r6, %r7;
	mul.wide.u32 	%rd5, %r8, 4;
	add.s64 	%rd6, %rd4, %rd5;
	ld.global.f32 	%f1, [%rd6];
	ld.global.f32 	%f2, [%rd6+32];
	max.f32 	%f3, %f1, %f2;
	ld.global.f32 	%f4, [%rd6+4];
	max.f32 	%f5, %f3, %f4;
	ld.global.f32 	%f6, [%rd6+36];
	max.f32 	%f7, %f5, %f6;
	shl.b32 	%r9, %r1, 4;
	shl.b32 	%r10, %r2, 2;
	add.s32 	%r11, %r10, %r3;
	add.s32 	%r12, %r11, %r9;
	mul.wide.u32 	%rd7, %r12, 4;
	add.s64 	%rd8, %rd3, %rd7;
	st.global.f32 	[%rd8], %f7;
	ret;

}
	// .globl	_Z4FC_1PfS_S_S_
.visible .entry _Z4FC_1PfS_S_S_(
	.param .u64 .ptr .align 1 _Z4FC_1PfS_S_S__param_0,
	.param .u64 .ptr .align 1 _Z4FC_1PfS_S_S__param_1,
	.param .u64 .ptr .align 1 _Z4FC_1PfS_S_S__param_2,
	.param .u64 .ptr .align 1 _Z4FC_1PfS_S_S__param_3
)
{
	.reg .pred 	%p<2>;
	.reg .b32 	%r<6>;
	.reg .b32 	%f<55>;
	.reg .b64 	%rd<22>;

	ld.param.u64 	%rd9, [_Z4FC_1PfS_S_S__param_0];
	ld.param.u64 	%rd7, [_Z4FC_1PfS_S_S__param_1];
	ld.param.u64 	%rd10, [_Z4FC_1PfS_S_S__param_2];
	ld.param.u64 	%rd8, [_Z4FC_1PfS_S_S__param_3];
	cvta.to.global.u64 	%rd11, %rd9;
	cvta.to.global.u64 	%rd12, %rd10;
	mov.u32 	%r1, %tid.x;
	mul.wide.u32 	%rd13, %r1, 3200;
	add.s64 	%rd14, %rd13, %rd12;
	add.s64 	%rd21, %rd14, 1600;
	add.s64 	%rd20, %rd11, 32;
	mov.f32 	%f54, 0f00000000;
	mov.b32 	%r5, 0;
$L__BB4_1:
	ld.global.f32 	%f4, [%rd21+-1600];
	ld.global.f32 	%f5, [%rd20+-32];
	fma.rn.f32 	%f6, %f4, %f5, %f54;
	ld.global.f32 	%f7, [%rd21+-1400];
	ld.global.f32 	%f8, [%rd20+-28];
	fma.rn.f32 	%f9, %f7, %f8, %f6;
	ld.global.f32 	%f10, [%rd21+-1200];
	ld.global.f32 	%f11, [%rd20+-24];
	fma.rn.f32 	%f12, %f10, %f11, %f9;
	ld.global.f32 	%f13, [%rd21+-1000];
	ld.global.f32 	%f14, [%rd20+-20];
	fma.rn.f32 	%f15, %f13, %f14, %f12;
	ld.global.f32 	%f16, [%rd21+-800];
	ld.global.f32 	%f17, [%rd20+-16];
	fma.rn.f32 	%f18, %f16, %f17, %f15;
	ld.global.f32 	%f19, [%rd21+-600];
	ld.global.f32 	%f20, [%rd20+-12];
	fma.rn.f32 	%f21, %f19, %f20, %f18;
	ld.global.f32 	%f22, [%rd21+-400];
	ld.global.f32 	%f23, [%rd20+-8];
	fma.rn.f32 	%f24, %f22, %f23, %f21;
	ld.global.f32 	%f25, [%rd21+-200];
	ld.global.f32 	%f26, [%rd20+-4];
	fma.rn.f32 	%f27, %f25, %f26, %f24;
	ld.global.f32 	%f28, [%rd21];
	ld.global.f32 	%f29, [%rd20];
	fma.rn.f32 	%f30, %f28, %f29, %f27;
	ld.global.f32 	%f31, [%rd21+200];
	ld.global.f32 	%f32, [%rd20+4];
	fma.rn.f32 	%f33, %f31, %f32, %f30;
	ld.global.f32 	%f34, [%rd21+400];
	ld.global.f32 	%f35, [%rd20+8];
	fma.rn.f32 	%f36, %f34, %f35, %f33;
	ld.global.f32 	%f37, [%rd21+600];
	ld.global.f32 	%f38, [%rd20+12];
	fma.rn.f32 	%f39, %f37, %f38, %f36;
	ld.global.f32 	%f40, [%rd21+800];
	ld.global.f32 	%f41, [%rd20+16];
	fma.rn.f32 	%f42, %f40, %f41, %f39;
	ld.global.f32 	%f43, [%rd21+1000];
	ld.global.f32 	%f44, [%rd20+20];
	fma.rn.f32 	%f45, %f43, %f44, %f42;
	ld.global.f32 	%f46, [%rd21+1200];
	ld.global.f32 	%f47, [%rd20+24];
	fma.rn.f32 	%f48, %f46, %f47, %f45;
	ld.global.f32 	%f49, [%rd21+1400];
	ld.global.f32 	%f50, [%rd20+28];
	fma.rn.f32 	%f54, %f49, %f50, %f48;
	add.s32 	%r5, %r5, 1;
	add.s64 	%rd21, %rd21, 4;
	add.s64 	%rd20, %rd20, 64;
	setp.ne.s32 	%p1, %r5, 50;
	@%p1 bra 	$L__BB4_1;
	cvta.to.global.u64 	%rd15, %rd8;
	cvta.to.global.u64 	%rd16, %rd7;
	mul.wide.u32 	%rd17, %r1, 4;
	add.s64 	%rd18, %rd15, %rd17;
	ld.global.f32 	%f51, [%rd18];
	add.f32 	%f52, %f54, %f51;
	max.f32 	%f53, %f52, 0f00000000;
	add.s64 	%rd19, %rd16, %rd17;
	st.global.f32 	[%rd19], %f53;
	ret;

}
	// .globl	_Z4FC_2PfS_S_S_
.visible .entry _Z4FC_2PfS_S_S_(
	.param .u64 .ptr .align 1 _Z4FC_2PfS_S_S__param_0,
	.param .u64 .ptr .align 1 _Z4FC_2PfS_S_S__param_1,
	.param .u64 .ptr .align 1 _Z4FC_2PfS_S_S__param_2,
	.param .u64 .ptr .align 1 _Z4FC_2PfS_S_S__param_3
)
{
	.reg .pred 	%p<2>;
	.reg .b32 	%r<6>;
	.reg .b32 	%f<18>;
	.reg .b64 	%rd<22>;

	ld.param.u64 	%rd9, [_Z4FC_2PfS_S_S__param_0];
	ld.param.u64 	%rd7, [_Z4FC_2PfS_S_S__param_1];
	ld.param.u64 	%rd10, [_Z4FC_2PfS_S_S__param_2];
	ld.param.u64 	%rd8, [_Z4FC_2PfS_S_S__param_3];
	cvta.to.global.u64 	%rd11, %rd9;
	cvta.to.global.u64 	%rd12, %rd10;
	mov.u32 	%r1, %tid.x;
	mul.wide.u32 	%rd13, %r1, 2000;
	add.s64 	%rd14, %rd13, %rd12;
	add.s64 	%rd21, %rd14, 8;
	add.s64 	%rd20, %rd11, 8;
	mov.f32 	%f17, 0f00000000;
	mov.b32 	%r5, 0;
$L__BB5_1:
	ld.global.f32 	%f4, [%rd21+-8];
	ld.global.f32 	%f5, [%rd20+-8];
	fma.rn.f32 	%f6, %f4, %f5, %f17;
	ld.global.f32 	%f7, [%rd21+-4];
	ld.global.f32 	%f8, [%rd20+-4];
	fma.rn.f32 	%f9, %f7, %f8, %f6;
	ld.global.f32 	%f10, [%rd21];
	ld.global.f32 	%f11, [%rd20];
	fma.rn.f32 	%f12, %f10, %f11, %f9;
	ld.global.f32 	%f13, [%rd21+4];
	ld.global.f32 	%f14, [%rd20+4];
	fma.rn.f32 	%f17, %f13, %f14, %f12;
	add.s32 	%r5, %r5, 4;
	add.s64 	%rd21, %rd21, 16;
	add.s64 	%rd20, %rd20, 16;
	setp.ne.s32 	%p1, %r5, 500;
	@%p1 bra 	$L__BB5_1;
	cvta.to.global.u64 	%rd15, %rd8;
	cvta.to.global.u64 	%rd16, %rd7;
	mul.wide.u32 	%rd17, %r1, 4;
	add.s64 	%rd18, %rd15, %rd17;
	ld.global.f32 	%f15, [%rd18];
	add.f32 	%f16, %f17, %f15;
	add.s64 	%rd19, %rd16, %rd17;
	st.global.f32 	[%rd19], %f16;
	ret;

}
	// .globl	_Z7softmaxPf
.visible .entry _Z7softmaxPf(
	.param .u64 .ptr .align 1 _Z7softmaxPf_param_0
)
{
	.reg .b32 	%r<21>;
	.reg .b32 	%f<133>;
	.reg .b64 	%rd<3>;

	ld.param.u64 	%rd1, [_Z7softmaxPf_param_0];
	cvta.to.global.u64 	%rd2, %rd1;
	ld.global.f32 	%f1, [%rd2];
	fma.rn.f32 	%f2, %f1, 0f3BBB989D, 0f3F000000;
	cvt.sat.f32.f32 	%f3, %f2;
	mov.f32 	%f4, 0f4B400001;
	mov.f32 	%f5, 0f437C0000;
	fma.rm.f32 	%f6, %f3, %f5, %f4;
	add.f32 	%f7, %f6, 0fCB40007F;
	neg.f32 	%f8, %f7;
	fma.rn.f32 	%f9, %f1, 0f3FB8AA3B, %f8;
	fma.rn.f32 	%f10, %f1, 0f32A57060, %f9;
	mov.b32 	%r1, %f6;
	shl.b32 	%r2, %r1, 23;
	mov.b32 	%f11, %r2;
	ex2.approx.ftz.f32 	%f12, %f10;
	mul.f32 	%f13, %f12, %f11;
	add.f32 	%f14, %f13, 0f00000000;
	ld.global.f32 	%f15, [%rd2+4];
	fma.rn.f32 	%f16, %f15, 0f3BBB989D, 0f3F000000;
	cvt.sat.f32.f32 	%f17, %f16;
	fma.rm.f32 	%f18, %f17, %f5, %f4;
	add.f32 	%f19, %f18, 0fCB40007F;
	neg.f32 	%f20, %f19;
	fma.rn.f32 	%f21, %f15, 0f3FB8AA3B, %f20;
	fma.rn.f32 	%f22, %f15, 0f32A57060, %f21;
	mov.b32 	%r3, %f18;
	shl.b32 	%r4, %r3, 23;
	mov.b32 	%f23, %r4;
	ex2.approx.ftz.f32 	%f24, %f22;
	mul.f32 	%f25, %f24, %f23;
	add.f32 	%f26, %f14, %f25;
	ld.global.f32 	%f27, [%rd2+8];
	fma.rn.f32 	%f28, %f27, 0f3BBB989D, 0f3F000000;
	cvt.sat.f32.f32 	%f29, %f28;
	fma.rm.f32 	%f30, %f29, %f5, %f4;
	add.f32 	%f31, %f30, 0fCB40007F;
	neg.f32 	%f32, %f31;
	fma.rn.f32 	%f33, %f27, 0f3FB8AA3B, %f32;
	fma.rn.f32 	%f34, %f27, 0f32A57060, %f33;
	mov.b32 	%r5, %f30;
	shl.b32 	%r6, %r5, 23;
	mov.b32 	%f35, %r6;
	ex2.approx.ftz.f32 	%f36, %f34;
	mul.f32 	%f37, %f36, %f35;
	add.f32 	%f38, %f26, %f37;
	ld.global.f32 	%f39, [%rd2+12];
	fma.rn.f32 	%f40, %f39, 0f3BBB989D, 0f3F000000;
	cvt.sat.f32.f32 	%f41, %f40;
	fma.rm.f32 	%f42, %f41, %f5, %f4;
	add.f32 	%f43, %f42, 0fCB40007F;
	neg.f32 	%f44, %f43;
	fma.rn.f32 	%f45, %f39, 0f3FB8AA3B, %f44;
	fma.rn.f32 	%f46, %f39, 0f32A57060, %f45;
	mov.b32 	%r7, %f42;
	shl.b32 	%r8, %r7, 23;
	mov.b32 	%f47, %r8;
	ex2.approx.ftz.f32 	%f48, %f46;
	mul.f32 	%f49, %f48, %f47;
	add.f32 	%f50, %f38, %f49;
	ld.global.f32 	%f51, [%rd2+16];
	fma.rn.f32 	%f52, %f51, 0f3BBB989D, 0f3F000000;
	cvt.sat.f32.f32 	%f53, %f52;
	fma.rm.f32 	%f54, %f53, %f5, %f4;
	add.f32 	%f55, %f54, 0fCB40007F;
	neg.f32 	%f56, %f55;
	fma.rn.f32 	%f57, %f51, 0f3FB8AA3B, %f56;
	fma.rn.f32 	%f58, %f51, 0f32A57060, %f57;
	mov.b32 	%r9, %f54;
	shl.b32 	%r10, %r9, 23;
	mov.b32 	%f59, %r10;
	ex2.approx.ftz.f32 	%f60, %f58;
	mul.f32 	%f61, %f60, %f59;
	add.f32 	%f62, %f50, %f61;
	ld.global.f32 	%f63, [%rd2+20];
	fma.rn.f32 	%f64, %f63, 0f3BBB989D, 0f3F000000;
	cvt.sat.f32.f32 	%f65, %f64;
	fma.rm.f32 	%f66, %f65, %f5, %f4;
	add.f32 	%f67, %f66, 0fCB40007F;
	neg.f32 	%f68, %f67;
	fma.rn.f32 	%f69, %f63, 0f3FB8AA3B, %f68;
	fma.rn.f32 	%f70, %f63, 0f32A57060, %f69;
	mov.b32 	%r11, %f66;
	shl.b32 	%r12, %r11, 23;
	mov.b32 	%f71, %r12;
	ex2.approx.ftz.f32 	%f72, %f70;
	mul.f32 	%f73, %f72, %f71;
	add.f32 	%f74, %f62, %f73;
	ld.global.f32 	%f75, [%rd2+24];
	fma.rn.f32 	%f76, %f75, 0f3BBB989D, 0f3F000000;
	cvt.sat.f32.f32 	%f77, %f76;
	fma.rm.f32 	%f78, %f77, %f5, %f4;
	add.f32 	%f79, %f78, 0fCB40007F;
	neg.f32 	%f80, %f79;
	fma.rn.f32 	%f81, %f75, 0f3FB8AA3B, %f80;
	fma.rn.f32 	%f82, %f75, 0f32A57060, %f81;
	mov.b32 	%r13, %f78;
	shl.b32 	%r14, %r13, 23;
	mov.b32 	%f83, %r14;
	ex2.approx.ftz.f32 	%f84, %f82;
	mul.f32 	%f85, %f84, %f83;
	add.f32 	%f86, %f74, %f85;
	ld.global.f32 	%f87, [%rd2+28];
	fma.rn.f32 	%f88, %f87, 0f3BBB989D, 0f3F000000;
	cvt.sat.f32.f32 	%f89, %f88;
	fma.rm.f32 	%f90, %f89, %f5, %f4;
	add.f32 	%f91, %f90, 0fCB40007F;
	neg.f32 	%f92, %f91;
	fma.rn.f32 	%f93, %f87, 0f3FB8AA3B, %f92;
	fma.rn.f32 	%f94, %f87, 0f32A57060, %f93;
	mov.b32 	%r15, %f90;
	shl.b32 	%r16, %r15, 23;
	mov.b32 	%f95, %r16;
	ex2.approx.ftz.f32 	%f96, %f94;
	mul.f32 	%f97, %f96, %f95;
	add.f32 	%f98, %f86, %f97;
	ld.global.f32 	%f99, [%rd2+32];
	fma.rn.f32 	%f100, %f99, 0f3BBB989D, 0f3F000000;
	cvt.sat.f32.f32 	%f101, %f100;
	fma.rm.f32 	%f102, %f101, %f5, %f4;
	add.f32 	%f103, %f102, 0fCB40007F;
	neg.f32 	%f104, %f103;
	fma.rn.f32 	%f105, %f99, 0f3FB8AA3B, %f104;
	fma.rn.f32 	%f106, %f99, 0f32A57060, %f105;
	mov.b32 	%r17, %f102;
	shl.b32 	%r18, %r17, 23;
	mov.b32 	%f107, %r18;
	ex2.approx.ftz.f32 	%f108, %f106;
	mul.f32 	%f109, %f108, %f107;
	add.f32 	%f110, %f98, %f109;
	ld.global.f32 	%f111, [%rd2+36];
	fma.rn.f32 	%f112, %f111, 0f3BBB989D, 0f3F000000;
	cvt.sat.f32.f32 	%f113, %f112;
	fma.rm.f32 	%f114, %f113, %f5, %f4;
	add.f32 	%f115, %f114, 0fCB40007F;
	neg.f32 	%f116, %f115;
	fma.rn.f32 	%f117, %f111, 0f3FB8AA3B, %f116;
	fma.rn.f32 	%f118, %f111, 0f32A57060, %f117;
	mov.b32 	%r19, %f114;
	shl.b32 	%r20, %r19, 23;
	mov.b32 	%f119, %r20;
	ex2.approx.ftz.f32 	%f120, %f118;
	mul.f32 	%f121, %f120, %f119;
	add.f32 	%f122, %f110, %f121;
	div.rn.f32 	%f123, %f13, %f122;
	st.global.f32 	[%rd2], %f123;
	div.rn.f32 	%f124, %f25, %f122;
	st.global.f32 	[%rd2+4], %f124;
	div.rn.f32 	%f125, %f37, %f122;
	st.global.f32 	[%rd2+8], %f125;
	div.rn.f32 	%f126, %f49, %f122;
	st.global.f32 	[%rd2+12], %f126;
	div.rn.f32 	%f127, %f61, %f122;
	st.global.f32 	[%rd2+16], %f127;
	div.rn.f32 	%f128, %f73, %f122;
	st.global.f32 	[%rd2+20], %f128;
	div.rn.f32 	%f129, %f85, %f122;
	st.global.f32 	[%rd2+24], %f129;
	div.rn.f32 	%f130, %f97, %f122;
	st.global.f32 	[%rd2+28], %f130;
	div.rn.f32 	%f131, %f109, %f122;
	st.global.f32 	[%rd2+32], %f131;
	div.rn.f32 	%f132, %f121, %f122;
	st.global.f32 	[%rd2+36], %f132;
	ret;

}


// ===== COMPILED SASS (sm_100) =====

	.target	sm_100

	.elftype	@"ET_EXEC"


//--------------------- .note.nv.tkinfo           --------------------------
	.section	.note.nv.tkinfo,"",@"SHT_NOTE"
	.sectionflags	@"SHF_NOTE_NV_TKINFO"
	.tkinfo
        /*0018*/ 	.word	0x00000002
        /*0030*/ 	.string	""
        /*0030*/ 	.string	"ptxas"
        /*0030*/ 	.string	"Cuda compilation tools, release 13.0, V13.0.88"
        /*0030*/ 	.string	"Build cuda_13.0.r13.0/compiler.36424714_0"
        /*0030*/ 	.string	"-arch sm_100 -m 64 "



//--------------------- .note.nv.cuinfo           --------------------------
	.section	.note.nv.cuinfo,"",@"SHT_NOTE"
	.sectionflags	@"SHF_NOTE_NV_CUINFO"
        /*0018*/ 	.short	0x0002
        /*001a*/ 	.short	0x0064
        /*001c*/ 	.short	0x0082
	.zero		2


//--------------------- .nv.info                  --------------------------
	.section	.nv.info,"",@"SHT_CUDA_INFO"
	.align	4


	//----- nvinfo : EIATTR_REGCOUNT
	.align		4
        /*0000*/ 	.byte	0x04, 0x2f
        /*0002*/ 	.short	(.L_1 - .L_0)
	.align		4
.L_0:
        /*0004*/ 	.word	index@(_Z6Conv_1PfS_S_S_)
        /*0008*/ 	.word	0x00000020


	//----- nvinfo : EIATTR_FRAME_SIZE
	.align		4
.L_1:
        /*000c*/ 	.byte	0x04, 0x11
        /*000e*/ 	.short	(.L_3 - .L_2)
	.align		4
.L_2:
        /*0010*/ 	.word	index@(_Z6Conv_1PfS_S_S_)
        /*0014*/ 	.word	0x00000000


	//----- nvinfo : EIATTR_REGCOUNT
	.align		4
.L_3:
        /*0018*/ 	.byte	0x04, 0x2f
        /*001a*/ 	.short	(.L_5 - .L_4)
	.align		4
.L_4:
        /*001c*/ 	.word	index@(_Z6Pool_1PfS_)
        /*0020*/ 	.word	0x00000010


	//----- nvinfo : EIATTR_FRAME_SIZE
	.align		4
.L_5:
        /*0024*/ 	.byte	0x04, 0x11
        /*0026*/ 	.short	(.L_7 - .L_6)
	.align		4
.L_6:
        /*0028*/ 	.word	index@(_Z6Pool_1PfS_)
        /*002c*/ 	.word	0x00000000


	//----- nvinfo : EIATTR_REGCOUNT
	.align		4
.L_7:
        /*0030*/ 	.byte	0x04, 0x2f
        /*0032*/ 	.short	(.L_9 - .L_8)
	.align		4
.L_8:
        /*0034*/ 	.word	index@(_Z6Conv_2PfS_S_S_)
        /*0038*/ 	.word	0x0000001e


	//----- nvinfo : EIATTR_FRAME_SIZE
	.align		4
.L_9:
        /*003c*/ 	.byte	0x04, 0x11
        /*003e*/ 	.short	(.L_11 - .L_10)
	.align		4
.L_10:
        /*0040*/ 	.word	index@(_Z6Conv_2PfS_S_S_)
        /*0044*/ 	.word	0x00000000


	//----- nvinfo : EIATTR_REGCOUNT
	.align		4
.L_11:
        /*0048*/ 	.byte	0x04, 0x2f
        /*004a*/ 	.short	(.L_13 - .L_12)
	.align		4
.L_12:
        /*004c*/ 	.word	index@(_Z6Pool_2PfS_)
        /*0050*/ 	.word	0x00000010


	//----- nvinfo : EIATTR_FRAME_SIZE
	.align		4
.L_13:
        /*0054*/ 	.byte	0x04, 0x11
        /*0056*/ 	.short	(.L_15 - .L_14)
	.align		4
.L_14:
        /*0058*/ 	.word	index@(_Z6Pool_2PfS_)
        /*005c*/ 	.word	0x00000000


	//----- nvinfo : EIATTR_REGCOUNT
	.align		4
.L_15:
        /*0060*/ 	.byte	0x04, 0x2f
        /*0062*/ 	.short	(.L_17 - .L_16)
	.align		4
.L_16:
        /*0064*/ 	.word	index@(_Z4FC_1PfS_S_S_)
        /*0068*/ 	.word	0x0000001e


	//----- nvinfo : EIATTR_FRAME_SIZE
	.align		4
.L_17:
        /*006c*/ 	.byte	0x04, 0x11
        /*006e*/ 	.short	(.L_19 - .L_18)
	.align		4
.L_18:
        /*0070*/ 	.word	index@(_Z4FC_1PfS_S_S_)
        /*0074*/ 	.word	0x00000000


	//----- nvinfo : EIATTR_REGCOUNT
	.align		4
.L_19:
        /*0078*/ 	.byte	0x04, 0x2f
        /*007a*/ 	.short	(.L_21 - .L_20)
	.align		4
.L_20:
        /*007c*/ 	.word	index@(_Z4FC_2PfS_S_S_)
        /*0080*/ 	.word	0x0000001f


	//----- nvinfo : EIATTR_FRAME_SIZE
	.align		4
.L_21:
        /*0084*/ 	.byte	0x04, 0x11
        /*0086*/ 	.short	(.L_23 - .L_22)
	.align		4
.L_22:
        /*0088*/ 	.word	index@(_Z4FC_2PfS_S_S_)
        /*008c*/ 	.word	0x00000000


	//----- nvinfo : EIATTR_REGCOUNT
	.align		4
.L_23:
        /*0090*/ 	.byte	0x04, 0x2f
        /*0092*/ 	.short	(.L_25 - .L_24)
	.align		4
.L_24:
        /*0094*/ 	.word	index@(_Z7softmaxPf)
        /*0098*/ 	.word	0x0000001d


	//----- nvinfo : EIATTR_FRAME_SIZE
	.align		4
.L_25:
        /*009c*/ 	.byte	0x04, 0x11
        /*009e*/ 	.short	(.L_27 - .L_26)
	.align		4
.L_26:
        /*00a0*/ 	.word	index@($__internal_0_$__cuda_sm3x_div_rn_noftz_f32_slowpath)
        /*00a4*/ 	.word	0x00000000


	//----- nvinfo : EIATTR_FRAME_SIZE
	.align		4
.L_27:
        /*00a8*/ 	.byte	0x04, 0x11
        /*00aa*/ 	.short	(.L_29 - .L_28)
	.align		4
.L_28:
        /*00ac*/ 	.word	index@(_Z7softmaxPf)
        /*00b0*/ 	.word	0x00000000


	//----- nvinfo : EIATTR_MIN_STACK_SIZE
	.align		4
.L_29:
        /*00b4*/ 	.byte	0x04, 0x12
        /*00b6*/ 	.short	(.L_31 - .L_30)
	.align		4
.L_30:
        /*00b8*/ 	.word	index@(_Z7softmaxPf)
        /*00bc*/ 	.word	0x00000000


	//----- nvinfo : EIATTR_MIN_STACK_SIZE
	.align		4
.L_31:
        /*00c0*/ 	.byte	0x04, 0x12
        /*00c2*/ 	.short	(.L_33 - .L_32)
	.align		4
.L_32:
        /*00c4*/ 	.word	index@(_Z4FC_2PfS_S_S_)
        /*00c8*/ 	.word	0x00000000


	//----- nvinfo : EIATTR_MIN_STACK_SIZE
	.align		4
.L_33:
        /*00cc*/ 	.byte	0x04, 0x12
        /*00ce*/ 	.short	(.L_35 - .L_34)
	.align		4
.L_34:
        /*00d0*/ 	.word	index@(_Z4FC_1PfS_S_S_)
        /*00d4*/ 	.word	0x00000000


	//----- nvinfo : EIATTR_MIN_STACK_SIZE
	.align		4
.L_35:
        /*00d8*/ 	.byte	0x04, 0x12
        /*00da*/ 	.short	(.L_37 - .L_36)
	.align		4
.L_36:
        /*00dc*/ 	.word	index@(_Z6Pool_2PfS_)
        /*00e0*/ 	.word	0x00000000


	//----- nvinfo : EIATTR_MIN_STACK_SIZE
	.align		4
.L_37:
        /*00e4*/ 	.byte	0x04, 0x12
        /*00e6*/ 	.short	(.L_39 - .L_38)
	.align		4
.L_38:
        /*00e8*/ 	.word	index@(_Z6Conv_2PfS_S_S_)
        /*00ec*/ 	.word	0x00000000


	//----- nvinfo : EIATTR_MIN_STACK_SIZE
	.align		4
.L_39:
        /*00f0*/ 	.byte	0x04, 0x12
        /*00f2*/ 	.short	(.L_41 - .L_40)
	.align		4
.L_40:
        /*00f4*/ 	.word	index@(_Z6Pool_1PfS_)
        /*00f8*/ 	.word	0x00000000


	//----- nvinfo : EIATTR_MIN_STACK_SIZE
	.align		4
.L_41:
        /*00fc*/ 	.byte	0x04, 0x12
        /*00fe*/ 	.short	(.L_43 - .L_42)
	.align		4
.L_42:
        /*0100*/ 	.word	index@(_Z6Conv_1PfS_S_S_)
        /*0104*/ 	.word	0x00000000
.L_43:


//--------------------- .nv.compat                --------------------------
	.section	.nv.compat,"",@"SHT_CUDA_COMPAT_INFO"
	.align	4
        /*0000*/ 	.byte	0x02, 0x09, 0x00, 0x00, 0x02, 0x02, 0x01, 0x00, 0x02, 0x05, 0x05, 0x00, 0x03, 0x07, 0x01, 0x01
        /*0010*/ 	.byte	0x02, 0x03, 0x00, 0x00, 0x02, 0x06, 0x01, 0x00, 0x04, 0x0b, 0x08, 0x00, 0x01, 0x00, 0x00, 0x00
        /*0020*/ 	.byte	0x00, 0x00, 0x00, 0x00


//--------------------- .nv.info._Z7softmaxPf     --------------------------
	.section	.nv.info._Z7softmaxPf,"",@"SHT_CUDA_INFO"
	.sectionflags	@""
	.align	4


	//----- nvinfo : EIATTR_CUDA_API_VERSION
	.align		4
        /*0000*/ 	.byte	0x04, 0x37
        /*0002*/ 	.short	(.L_45 - .L_44)
.L_44:
        /*0004*/ 	.word	0x00000082


	//----- nvinfo : EIATTR_KPARAM_INFO
	.align		4
.L_45:
        /*0008*/ 	.byte	0x04, 0x17
        /*000a*/ 	.short	(.L_47 - .L_46)
.L_46:
        /*000c*/ 	.word	0x00000000
        /*0010*/ 	.short	0x0000
        /*0012*/ 	.short	0x0000
        /*0014*/ 	.byte	0x00, 0xf5, 0x21, 0x00


	//----- nvinfo : EIATTR_SPARSE_MMA_MASK
	.align		4
.L_47:
        /*0018*/ 	.byte	0x03, 0x50
        /*001a*/ 	.short	0x0000


	//----- nvinfo : EIATTR_MAXREG_COUNT
	.align		4
        /*001c*/ 	.byte	0x03, 0x1b
        /*001e*/ 	.short	0x00ff


	//----- nvinfo : EIATTR_MERCURY_ISA_VERSION
	.align		4
        /*0020*/ 	.byte	0x03, 0x5f
        /*0022*/ 	.short	0x0101


	//----- nvinfo : EIATTR_VRC_CTA_INIT_COUNT
	.align		4
        /*0024*/ 	.byte	0x02, 0x4a
	.zero		1
	.zero		1


	//----- nvinfo : EIATTR_EXIT_INSTR_OFFSETS
	.align		4
        /*0028*/ 	.byte	0x04, 0x1c
        /*002a*/ 	.short	(.L_49 - .L_48)


	//   ....[0]....
.L_48:
        /*002c*/ 	.word	0x00000f10


	//----- nvinfo : EIATTR_CRS_STACK_SIZE
	.align		4
.L_49:
        /*0030*/ 	.byte	0x04, 0x1e
        /*0032*/ 	.short	(.L_51 - .L_50)
.L_50:
        /*0034*/ 	.word	0x00000000


	//----- nvinfo : EIATTR_CBANK_PARAM_SIZE
	.align		4
.L_51:
        /*0038*/ 	.byte	0x03, 0x19
        /*003a*/ 	.short	0x0008


	//----- nvinfo : EIATTR_PARAM_CBANK
	.align		4
        /*003c*/ 	.byte	0x04, 0x0a
        /*003e*/ 	.short	(.L_53 - .L_52)
	.align		4
.L_52:
        /*0040*/ 	.word	index@(.nv.constant0._Z7softmaxPf)
        /*0044*/ 	.short	0x0380
        /*0046*/ 	.short	0x0008


	//----- nvinfo : EIATTR_SW_WAR
	.align		4
.L_53:
        /*0048*/ 	.byte	0x04, 0x36
        /*004a*/ 	.short	(.L_55 - .L_54)
.L_54:
        /*004c*/ 	.word	0x00000008
.L_55:


//--------------------- .nv.info._Z4FC_2PfS_S_S_  --------------------------
	.section	.nv.info._Z4FC_2PfS_S_S_,"",@"SHT_CUDA_INFO"
	.sectionflags	@""
	.align	4


	//----- nvinfo : EIATTR_CUDA_API_VERSION
	.align		4
        /*0000*/ 	.byte	0x04, 0x37
        /*0002*/ 	.short	(.L_57 - .L_56)
.L_56:
        /*0004*/ 	.word	0x00000082


	//----- nvinfo : EIATTR_KPARAM_INFO
	.align		4
.L_57:
        /*0008*/ 	.byte	0x04, 0x17
        /*000a*/ 	.short	(.L_59 - .L_58)
.L_58:
        /*000c*/ 	.word	0x00000000
        /*0010*/ 	.short	0x0003
        /*0012*/ 	.short	0x0018
        /*0014*/ 	.byte	0x00, 0xf5, 0x21, 0x00


	//----- nvinfo : EIATTR_KPARAM_INFO
	.align		4
.L_59:
        /*0018*/ 	.byte	0x04, 0x17
        /*001a*/ 	.short	(.L_61 - .L_60)
.L_60:
        /*001c*/ 	.word	0x00000000
        /*0020*/ 	.short	0x0002
        /*0022*/ 	.short	0x0010
        /*0024*/ 	.byte	0x00, 0xf5, 0x21, 0x00


	//----- nvinfo : EIATTR_KPARAM_INFO
	.align		4
.L_61:
        /*0028*/ 	.byte	0x04, 0x17
        /*002a*/ 	.short	(.L_63 - .L_62)
.L_62:
        /*002c*/ 	.word	0x00000000
        /*0030*/ 	.short	0x0001
        /*0032*/ 	.short	0x0008
        /*0034*/ 	.byte	0x00, 0xf5, 0x21, 0x00


	//----- nvinfo : EIATTR_KPARAM_INFO
	.align		4
.L_63:
        /*0038*/ 	.byte	0x04, 0x17
        /*003a*/ 	.short	(.L_65 - .L_64)
.L_64:
        /*003c*/ 	.word	0x00000000
        /*0040*/ 	.short	0x0000
        /*0042*/ 	.short	0x0000
        /*0044*/ 	.byte	0x00, 0xf5, 0x21, 0x00


	//----- nvinfo : EIATTR_SPARSE_MMA_MASK
	.align		4
.L_65:
        /*0048*/ 	.byte	0x03, 0x50
        /*004a*/ 	.short	0x0000


	//----- nvinfo : EIATTR_MAXREG_COUNT
	.align		4
        /*004c*/ 	.byte	0x03, 0x1b
        /*004e*/ 	.short	0x00ff


	//----- nvinfo : EIATTR_MERCURY_ISA_VERSION
	.align		4
        /*0050*/ 	.byte	0x03, 0x5f
        /*0052*/ 	.short	0x0101


	//----- nvinfo : EIATTR_VRC_CTA_INIT_COUNT
	.align		4
        /*0054*/ 	.byte	0x02, 0x4a
	.zero		1
	.zero		1


	//----- nvinfo : EIATTR_EXIT_INSTR_OFFSETS
	.align		4
        /*0058*/ 	.byte	0x04, 0x1c
        /*005a*/ 	.short	(.L_67 - .L_66)


	//   ....[0]....
.L_66:
        /*005c*/ 	.word	0x00000e90


	//----- nvinfo : EIATTR_CBANK_PARAM_SIZE
	.align		4
.L_67:
        /*0060*/ 	.byte	0x03, 0x19
        /*0062*/ 	.short	0x0020


	//----- nvinfo : EIATTR_PARAM_CBANK
	.align		4
        /*0064*/ 	.byte	0x04, 0x0a
        /*0066*/ 	.short	(.L_69 - .L_68)
	.align		4
.L_68:
        /*0068*/ 	.word	index@(.nv.constant0._Z4FC_2PfS_S_S_)
        /*006c*/ 	.short	0x0380
        /*006e*/ 	.short	0x0020


	//----- nvinfo : EIATTR_SW_WAR
	.align		4
.L_69:
        /*0070*/ 	.byte	0x04, 0x36
        /*0072*/ 	.short	(.L_71 - .L_70)
.L_70:
        /*0074*/ 	.word	0x00000008
.L_71:


//--------------------- .nv.info._Z4FC_1PfS_S_S_  --------------------------
	.section	.nv.info._Z4FC_1PfS_S_S_,"",@"SHT_CUDA_INFO"
	.sectionflags	@""
	.align	4


	//----- nvinfo : EIATTR_CUDA_API_VERSION
	.align		4
        /*0000*/ 	.byte	0x04, 0x37
        /*0002*/ 	.short	(.L_73 - .L_72)
.L_72:
        /*0004*/ 	.word	0x00000082


	//----- nvinfo : EIATTR_KPARAM_INFO
	.align		4
.L_73:
        /*0008*/ 	.byte	0x04, 0x17
        /*000a*/ 	.short	(.L_75 - .L_74)
.L_74:
        /*000c*/ 	.word	0x00000000
        /*0010*/ 	.short	0x0003
        /*0012*/ 	.short	0x0018
        /*0014*/ 	.byte	0x00, 0xf5, 0x21, 0x00


	//----- nvinfo : EIATTR_KPARAM_INFO
	.align		4
.L_75:
        /*0018*/ 	.byte	0x04, 0x17
        /*001a*/ 	.short	(.L_77 - .L_76)
.L_76:
        /*001c*/ 	.word	0x00000000
        /*0020*/ 	.short	0x0002
        /*0022*/ 	.short	0x0010
        /*0024*/ 	.byte	0x00, 0xf5, 0x21, 0x00


	//----- nvinfo : EIATTR_KPARAM_INFO
	.align		4
.L_77:
        /*0028*/ 	.byte	0x04, 0x17
        /*002a*/ 	.short	(.L_79 - .L_78)
.L_78:
        /*002c*/ 	.word	0x00000000
        /*0030*/ 	.short	0x0001
        /*0032*/ 	.short	0x0008
        /*0034*/ 	.byte	0x00, 0xf5, 0x21, 0x00


	//----- nvinfo : EIATTR_KPARAM_INFO
	.align		4
.L_79:
        /*0038*/ 	.byte	0x04, 0x17
        /*003a*/ 	.short	(.L_81 - .L_80)
.L_80:
        /*003c*/ 	.word	0x00000000
        /*0040*/ 	.short	0x0000
        /*0042*/ 	.short	0x0000
        /*0044*/ 	.byte	0x00, 0xf5, 0x21, 0x00


	//----- nvinfo : EIATTR_SPARSE_MMA_MASK
	.align		4
.L_81:
        /*0048*/ 	.byte	0x03, 0x50
        /*004a*/ 	.short	0x0000


	//----- nvinfo : EIATTR_MAXREG_COUNT
	.align		4
        /*004c*/ 	.byte	0x03, 0x1b
        /*004e*/ 	.short	0x00ff


	//----- nvinfo : EIATTR_MERCURY_ISA_VERSION
	.align		4
        /*0050*/ 	.byte	0x03, 0x5f
        /*0052*/ 	.short	0x0101


	//----- nvinfo : EIATTR_VRC_CTA_INIT_COUNT
	.align		4
        /*0054*/ 	.byte	0x02, 0x4a
	.zero		1
	.zero		1


	//----- nvinfo : EIATTR_EXIT_INSTR_OFFSETS
	.align		4
        /*0058*/ 	.byte	0x04, 0x1c
        /*005a*/ 	.short	(.L_83 - .L_82)


	//   ....[0]....
.L_82:
        /*005c*/ 	.word	0x000004d0


	//----- nvinfo : EIATTR_CBANK_PARAM_SIZE
	.align		4
.L_83:
        /*0060*/ 	.byte	0x03, 0x19
        /*0062*/ 	.short	0x0020


	//----- nvinfo : EIATTR_PARAM_CBANK
	.align		4
        /*0064*/ 	.byte	0x04, 0x0a
        /*0066*/ 	.short	(.L_85 - .L_84)
	.align		4
.L_84:
        /*0068*/ 	.word	index@(.nv.constant0._Z4FC_1PfS_S_S_)
        /*006c*/ 	.short	0x0380
        /*006e*/ 	.short	0x0020


	//----- nvinfo : EIATTR_SW_WAR
	.align		4
.L_85:
        /*0070*/ 	.byte	0x04, 0x36
        /*0072*/ 	.short	(.L_87 - .L_86)
.L_86:
        /*0074*/ 	.word	0x00000008
.L_87:


//--------------------- .nv.info._Z6Pool_2PfS_    --------------------------
	.section	.nv.info._Z6Pool_2PfS_,"",@"SHT_CUDA_INFO"
	.sectionflags	@""
	.align	4


	//----- nvinfo : EIATTR_CUDA_API_VERSION
	.align		4
        /*0000*/ 	.byte	0x04, 0x37
        /*0002*/ 	.short	(.L_89 - .L_88)
.L_88:
        /*0004*/ 	.word	0x00000082


	//----- nvinfo : EIATTR_KPARAM_INFO
	.align		4
.L_89:
        /*0008*/ 	.byte	0x04, 0x17
        /*000a*/ 	.short	(.L_91 - .L_90)
.L_90:
        /*000c*/ 	.word	0x00000000
        /*0010*/ 	.short	0x0001
        /*0012*/ 	.short	0x0008
        /*0014*/ 	.byte	0x00, 0xf5, 0x21, 0x00


	//----- nvinfo : EIATTR_KPARAM_INFO
	.align		4
.L_91:
        /*0018*/ 	.byte	0x04, 0x17
        /*001a*/ 	.short	(.L_93 - .L_92)
.L_92:
        /*001c*/ 	.word	0x00000000
        /*0020*/ 	.short	0x0000
        /*0022*/ 	.short	0x0000
        /*0024*/ 	.byte	0x00, 0xf5, 0x21, 0x00


	//----- nvinfo : EIATTR_SPARSE_MMA_MASK
	.align		4
.L_93:
        /*0028*/ 	.byte	0x03, 0x50
        /*002a*/ 	.short	0x0000


	//----- nvinfo : EIATTR_MAXREG_COUNT
	.align		4
        /*002c*/ 	.byte	0x03, 0x1b
        /*002e*/ 	.short	0x00ff


	//----- nvinfo : EIATTR_MERCURY_ISA_VERSION
	.align		4
        /*0030*/ 	.byte	0x03, 0x5f
        /*0032*/ 	.short	0x0101


	//----- nvinfo : EIATTR_VRC_CTA_INIT_COUNT
	.align		4
        /*0034*/ 	.byte	0x02, 0x4a
	.zero		1
	.zero		1


	//----- nvinfo : EIATTR_EXIT_INSTR_OFFSETS
	.align		4
        /*0038*/ 	.byte	0x04, 0x1c
        /*003a*/ 	.short	(.L_95 - .L_94)


	//   ....[0]....
.L_94:
        /*003c*/ 	.word	0x00000150


	//----- nvinfo : EIATTR_CBANK_PARAM_SIZE
	.align		4
.L_95:
        /*0040*/ 	.byte	0x03, 0x19
        /*0042*/ 	.short	0x0010


	//----- nvinfo : EIATTR_PARAM_CBANK
	.align		4
        /*0044*/ 	.byte	0x04, 0x0a
        /*0046*/ 	.short	(.L_97 - .L_96)
	.align		4
.L_96:
        /*0048*/ 	.word	index@(.nv.constant0._Z6Pool_2PfS_)
        /*004c*/ 	.short	0x0380
        /*004e*/ 	.short	0x0010


	//----- nvinfo : EIATTR_SW_WAR
	.align		4
.L_97:
        /*0050*/ 	.byte	0x04, 0x36
        /*0052*/ 	.short	(.L_99 - .L_98)
.L_98:
        /*0054*/ 	.word	0x00000008
.L_99:


//--------------------- .nv.info._Z6Conv_2PfS_S_S_ --------------------------
	.section	.nv.info._Z6Conv_2PfS_S_S_,"",@"SHT_CUDA_INFO"
	.sectionflags	@""
	.align	4


	//----- nvinfo : EIATTR_CUDA_API_VERSION
	.align		4
        /*0000*/ 	.byte	0x04, 0x37
        /*0002*/ 	.short	(.L_101 - .L_100)
.L_100:
        /*0004*/ 	.word	0x00000082


	//----- nvinfo : EIATTR_KPARAM_INFO
	.align		4
.L_101:
        /*0008*/ 	.byte	0x04, 0x17
        /*000a*/ 	.short	(.L_103 - .L_102)
.L_102:
        /*000c*/ 	.word	0x00000000
        /*0010*/ 	.short	0x0003
        /*0012*/ 	.short	0x0018
        /*0014*/ 	.byte	0x00, 0xf5, 0x21, 0x00


	//----- nvinfo : EIATTR_KPARAM_INFO
	.align		4
.L_103:
        /*0018*/ 	.byte	0x04, 0x17
        /*001a*/ 	.short	(.L_105 - .L_104)
.L_104:
        /*001c*/ 	.word	0x00000000
        /*0020*/ 	.short	0x0002
        /*0022*/ 	.short	0x0010
        /*0024*/ 	.byte	0x00, 0xf5, 0x21, 0x00


	//----- nvinfo : EIATTR_KPARAM_INFO
	.align		4
.L_105:
        /*0028*/ 	.byte	0x04, 0x17
        /*002a*/ 	.short	(.L_107 - .L_106)
.L_106:
        /*002c*/ 	.word	0x00000000
        /*0030*/ 	.short	0x0001
        /*0032*/ 	.short	0x0008
        /*0034*/ 	.byte	0x00, 0xf5, 0x21, 0x00


	//----- nvinfo : EIATTR_KPARAM_INFO
	.align		4
.L_107:
        /*0038*/ 	.byte	0x04, 0x17
        /*003a*/ 	.short	(.L_109 - .L_108)
.L_108:
        /*003c*/ 	.word	0x00000000
        /*0040*/ 	.short	0x0000
        /*0042*/ 	.short	0x0000
        /*0044*/ 	.byte	0x00, 0xf5, 0x21, 0x00


	//----- nvinfo : EIATTR_SPARSE_MMA_MASK
	.align		4
.L_109:
        /*0048*/ 	.byte	0x03, 0x50
        /*004a*/ 	.short	0x0000


	//----- nvinfo : EIATTR_MAXREG_COUNT
	.align		4
        /*004c*/ 	.byte	0x03, 0x1b
        /*004e*/ 	.short	0x00ff


	//----- nvinfo : EIATTR_MERCURY_ISA_VERSION
	.align		4
        /*0050*/ 	.byte	0x03, 0x5f
        /*0052*/ 	.short	0x0101


	//----- nvinfo : EIATTR_VRC_CTA_INIT_COUNT
	.align		4
        /*0054*/ 	.byte	0x02, 0x4a
	.zero		1
	.zero		1


	//----- nvinfo : EIATTR_EXIT_INSTR_OFFSETS
	.align		4
        /*0058*/ 	.byte	0x04, 0x1c
        /*005a*/ 	.short	(.L_111 - .L_110)


	//   ....[0]....
.L_110:
        /*005c*/ 	.word	0x000006d0


	//----- nvinfo : EIATTR_CBANK_PARAM_SIZE
	.align		4
.L_111:
        /*0060*/ 	.byte	0x03, 0x19
        /*0062*/ 	.short	0x0020


	//----- nvinfo : EIATTR_PARAM_CBANK
	.align		4
        /*0064*/ 	.byte	0x04, 0x0a
        /*0066*/ 	.short	(.L_113 - .L_112)
	.align		4
.L_112:
        /*0068*/ 	.word	index@(.nv.constant0._Z6Conv_2PfS_S_S_)
        /*006c*/ 	.short	0x0380
        /*006e*/ 	.short	0x0020


	//----- nvinfo : EIATTR_SW_WAR
	.align		4
.L_113:
        /*0070*/ 	.byte	0x04, 0x36
        /*0072*/ 	.short	(.L_115 - .L_114)
.L_114:
        /*0074*/ 	.word	0x00000008
.L_115:


//--------------------- .nv.info._Z6Pool_1PfS_    --------------------------
	.section	.nv.info._Z6Pool_1PfS_,"",@"SHT_CUDA_INFO"
	.sectionflags	@""
	.align	4


	//----- nvinfo : EIATTR_CUDA_API_VERSION
	.align		4
        /*0000*/ 	.byte	0x04, 0x37
        /*0002*/ 	.short	(.L_117 - .L_116)
.L_116:
        /*0004*/ 	.word	0x00000082


	//----- nvinfo : EIATTR_KPARAM_INFO
	.align		4
.L_117:
        /*0008*/ 	.byte	0x04, 0x17
        /*000a*/ 	.short	(.L_119 - .L_118)
.L_118:
        /*000c*/ 	.word	0x00000000
        /*0010*/ 	.short	0x0001
        /*0012*/ 	.short	0x0008
        /*0014*/ 	.byte	0x00, 0xf5, 0x21, 0x00


	//----- nvinfo : EIATTR_KPARAM_INFO
	.align		4
.L_119:
        /*0018*/ 	.byte	0x04, 0x17
        /*001a*/ 	.short	(.L_121 - .L_120)
.L_120:
        /*001c*/ 	.word	0x00000000
        /*0020*/ 	.short	0x0000
        /*0022*/ 	.short	0x0000
        /*0024*/ 	.byte	0x00, 0xf5, 0x21, 0x00


	//----- nvinfo : EIATTR_SPARSE_MMA_MASK
	.align		4
.L_121:
        /*0028*/ 	.byte	0x03, 0x50
        /*002a*/ 	.short	0x0000


	//----- nvinfo : EIATTR_MAXREG_COUNT
	.align		4
        /*002c*/ 	.byte	0x03, 0x1b
        /*002e*/ 	.short	0x00ff


	//----- nvinfo : EIATTR_MERCURY_ISA_VERSION
	.align		4
        /*0030*/ 	.byte	0x03, 0x5f
        /*0032*/ 	.short	0x0101


	//----- nvinfo : EIATTR_VRC_CTA_INIT_COUNT
	.align		4
        /*0034*/ 	.byte	0x02, 0x4a
	.zero		1
	.zero		1


	//----- nvinfo : EIATTR_EXIT_INSTR_OFFSETS
	.align		4
        /*0038*/ 	.byte	0x04, 0x1c
        /*003a*/ 	.short	(.L_123 - .L_122)


	//   ....[0]....
.L_122:
        /*003c*/ 	.word	0x00000150


	//----- nvinfo : EIATTR_CBANK_PARAM_SIZE
	.align		4
.L_123:
        /*0040*/ 	.byte	0x03, 0x19
        /*0042*/ 	.short	0x0010


	//----- nvinfo : EIATTR_PARAM_CBANK
	.align		4
        /*0044*/ 	.byte	0x04, 0x0a
        /*0046*/ 	.short	(.L_125 - .L_124)
	.align		4
.L_124:
        /*0048*/ 	.word	index@(.nv.constant0._Z6Pool_1PfS_)
        /*004c*/ 	.short	0x0380
        /*004e*/ 	.short	0x0010


	//----- nvinfo : EIATTR_SW_WAR
	.align		4
.L_125:
        /*0050*/ 	.byte	0x04, 0x36
        /*0052*/ 	.short	(.L_127 - .L_126)
.L_126:
        /*0054*/ 	.word	0x00000008
.L_127:


//--------------------- .nv.info._Z6Conv_1PfS_S_S_ --------------------------
	.section	.nv.info._Z6Conv_1PfS_S_S_,"",@"SHT_CUDA_INFO"
	.sectionflags	@""
	.align	4


	//----- nvinfo : EIATTR_CUDA_API_VERSION
	.align		4
        /*0000*/ 	.byte	0x04, 0x37
        /*0002*/ 	.short	(.L_129 - .L_128)
.L_128:
        /*0004*/ 	.word	0x00000082


	//----- nvinfo : EIATTR_KPARAM_INFO
	.align		4
.L_129:
        /*0008*/ 	.byte	0x04, 0x17
        /*000a*/ 	.short	(.L_131 - .L_130)
.L_130:
        /*000c*/ 	.word	0x00000000
        /*0010*/ 	.short	0x0003
        /*0012*/ 	.short	0x0018
        /*0014*/ 	.byte	0x00, 0xf5, 0x21, 0x00


	//----- nvinfo : EIATTR_KPARAM_INFO
	.align		4
.L_131:
        /*0018*/ 	.byte	0x04, 0x17
        /*001a*/ 	.short	(.L_133 - .L_132)
.L_132:
        /*001c*/ 	.word	0x00000000
        /*0020*/ 	.short	0x0002
        /*0022*/ 	.short	0x0010
        /*0024*/ 	.byte	0x00, 0xf5, 0x21, 0x00


	//----- nvinfo : EIATTR_KPARAM_INFO
	.align		4
.L_133:
        /*0028*/ 	.byte	0x04, 0x17
        /*002a*/ 	.short	(.L_135 - .L_134)
.L_134:
        /*002c*/ 	.word	0x00000000
        /*0030*/ 	.short	0x0001
        /*0032*/ 	.short	0x0008
        /*0034*/ 	.byte	0x00, 0xf5, 0x21, 0x00


	//----- nvinfo : EIATTR_KPARAM_INFO
	.align		4
.L_135:
        /*0038*/ 	.byte	0x04, 0x17
        /*003a*/ 	.short	(.L_137 - .L_136)
.L_136:
        /*003c*/ 	.word	0x00000000
        /*0040*/ 	.short	0x0000
        /*0042*/ 	.short	0x0000
        /*0044*/ 	.byte	0x00, 0xf5, 0x21, 0x00


	//----- nvinfo : EIATTR_SPARSE_MMA_MASK
	.align		4
.L_137:
        /*0048*/ 	.byte	0x03, 0x50
        /*004a*/ 	.short	0x0000


	//----- nvinfo : EIATTR_MAXREG_COUNT
	.align		4
        /*004c*/ 	.byte	0x03, 0x1b
        /*004e*/ 	.short	0x00ff


	//----- nvinfo : EIATTR_MERCURY_ISA_VERSION
	.align		4
        /*0050*/ 	.byte	0x03, 0x5f
        /*0052*/ 	.short	0x0101


	//----- nvinfo : EIATTR_VRC_CTA_INIT_COUNT
	.align		4
        /*0054*/ 	.byte	0x02, 0x4a
	.zero		1
	.zero		1


	//----- nvinfo : EIATTR_EXIT_INSTR_OFFSETS
	.align		4
        /*0058*/ 	.byte	0x04, 0x1c
        /*005a*/ 	.short	(.L_139 - .L_138)


	//   ....[0]....
.L_138:
        /*005c*/ 	.word	0x000005f0


	//----- nvinfo : EIATTR_CBANK_PARAM_SIZE
	.align		4
.L_139:
        /*0060*/ 	.byte	0x03, 0x19
        /*0062*/ 	.short	0x0020


	//----- nvinfo : EIATTR_PARAM_CBANK
	.align		4
        /*0064*/ 	.byte	0x04, 0x0a
        /*0066*/ 	.short	(.L_141 - .L_140)
	.align		4
.L_140:
        /*0068*/ 	.word	index@(.nv.constant0._Z6Conv_1PfS_S_S_)
        /*006c*/ 	.short	0x0380
        /*006e*/ 	.short	0x0020


	//----- nvinfo : EIATTR_SW_WAR
	.align		4
.L_141:
        /*0070*/ 	.byte	0x04, 0x36
        /*0072*/ 	.short	(.L_143 - .L_142)
.L_142:
        /*0074*/ 	.word	0x00000008
.L_143:


//--------------------- .nv.callgraph             --------------------------
	.section	.nv.callgraph,"",@"SHT_CUDA_CALLGRAPH"
	.align	4
	.sectionentsize	8
	.align		4
        /*0000*/ 	.word	0x00000000
	.align		4
        /*0004*/ 	.word	0xffffffff
	.align		4
        /*0008*/ 	.word	0x00000000
	.align		4
        /*000c*/ 	.word	0xfffffffe
	.align		4
        /*0010*/ 	.word	0x00000000
	.align		4
        /*0014*/ 	.word	0xfffffffd
	.align		4
        /*0018*/ 	.word	0x00000000
	.align		4
        /*001c*/ 	.word	0xfffffffc


//--------------------- .text._Z7softmaxPf        --------------------------
	.section	.text._Z7softmaxPf,"ax",@progbits
	.align	128
        .global         _Z7softmaxPf
        .type           _Z7softmaxPf,@function
        .size           _Z7softmaxPf,(.L_x_28 - _Z7softmaxPf)
        .other          _Z7softmaxPf,@"STO_CUDA_ENTRY STV_DEFAULT"
_Z7softmaxPf:
.text._Z7softmaxPf:
[----:B------:R-:W-:Y:S08]  /*0000*/  LDC R1, c[0x0][0x37c] ;  /* 0x0000df00ff017b82 */ /* 0x000ff00000000800 */
[----:B------:R-:W0:Y:S01]  /*0010*/  LDC.64 R18, c[0x0][0x380] ;  /* 0x0000e000ff127b82 */ /* 0x000e220000000a00 */
[----:B------:R-:W0:Y:S02]  /*0020*/  LDCU.64 UR4, c[0x0][0x358] ;  /* 0x00006b00ff0477ac */ /* 0x000e240008000a00 */
[----:B0-----:R-:W2:Y:S04]  /*0030*/  LDG.E R21, desc[UR4][R18.64] ;  /* 0x0000000412157981 */ /* 0x001ea8000c1e1900 */
[----:B------:R-:W3:Y:S04]  /*0040*/  LDG.E R23, desc[UR4][R18.64+0x4] ;  /* 0x0000040412177981 */ /* 0x000ee8000c1e1900 */
[----:B------:R-:W4:Y:S04]  /*0050*/  LDG.E R9, desc[UR4][R18.64+0x8] ;  /* 0x0000080412097981 */ /* 0x000f28000c1e1900 */
[----:B------:R-:W5:Y:S04]  /*0060*/  LDG.E R11, desc[UR4][R18.64+0xc] ;  /* 0x00000c04120b7981 */ /* 0x000f68000c1e1900 */
[----:B------:R-:W5:Y:S04]  /*0070*/  LDG.E R7, desc[UR4][R18.64+0x10] ;  /* 0x0000100412077981 */ /* 0x000f68000c1e1900 */
[----:B------:R-:W5:Y:S04]  /*0080*/  LDG.E R17, desc[UR4][R18.64+0x14] ;  /* 0x0000140412117981 */ /* 0x000f68000c1e1900 */
[----:B------:R-:W5:Y:S04]  /*0090*/  LDG.E R15, desc[UR4][R18.64+0x18] ;  /* 0x00001804120f7981 */ /* 0x000f68000c1e1900 */
[----:B------:R-:W5:Y:S04]  /*00a0*/  LDG.E R3, desc[UR4][R18.64+0x1c] ;  /* 0x00001c0412037981 */ /* 0x000f68000c1e1900 */
[----:B------:R-:W5:Y:S04]  /*00b0*/  LDG.E R6, desc[UR4][R18.64+0x20] ;  /* 0x0000200412067981 */ /* 0x000f68000c1e1900 */
[----:B------:R0:W5:Y:S01]  /*00c0*/  LDG.E R5, desc[UR4][R18.64+0x24] ;  /* 0x0000240412057981 */ /* 0x000162000c1e1900 */
[----:B------:R-:W-:Y:S01]  /*00d0*/  HFMA2 R14, -RZ, RZ, 0.96630859375, -0.0022525787353515625 ;  /* 0x3bbb989dff0e7431 */ /* 0x000fe200000001ff */
[----:B------:R-:W-:-:S04]  /*00e0*/  MOV R13, 0x437c0000 ;  /* 0x437c0000000d7802 */ /* 0x000fc80000000f00 */
[----:B--2---:R-:W-:-:S04]  /*00f0*/  FFMA.SAT R0, R21, R14, 0.5 ;  /* 0x3f00000015007423 */ /* 0x004fc8000000200e */
[----:B------:R-:W-:Y:S01]  /*0100*/  FFMA.RM R0, R0, R13, 12582913 ;  /* 0x4b40000100007423 */ /* 0x000fe2000000400d */
[----:B---3--:R-:W-:-:S03]  /*0110*/  FFMA.SAT R2, R23, R14, 0.5 ;  /* 0x3f00000017027423 */ /* 0x008fc6000000200e */
[----:B------:R-:W-:Y:S01]  /*0120*/  FADD R4, R0, -12583039 ;  /* 0xcb40007f00047421 */ /* 0x000fe20000000000 */
[-C--:B----4-:R-:W-:Y:S01]  /*0130*/  FFMA.SAT R10, R9, R14.reuse, 0.5 ;  /* 0x3f000000090a7423 */ /* 0x090fe2000000200e */
[-C--:B------:R-:W-:Y:S01]  /*0140*/  FFMA.RM R2, R2, R13.reuse, 12582913 ;  /* 0x4b40000102027423 */ /* 0x080fe2000000400d */
[----:B------:R-:W-:Y:S01]  /*0150*/  SHF.L.U32 R0, R0, 0x17, RZ ;  /* 0x0000001700007819 */ /* 0x000fe200000006ff */
[C---:B------:R-:W-:Y:S01]  /*0160*/  FFMA R4, R21.reuse, 1.4426950216293334961, -R4 ;  /* 0x3fb8aa3b15047823 */ /* 0x040fe20000000804 */
[-C--:B0-----:R-:W-:Y:S01]  /*0170*/  FFMA.RM R18, R10, R13.reuse, 12582913 ;  /* 0x4b4000010a127423 */ /* 0x081fe2000000400d */
[----:B------:R-:W-:Y:S02]  /*0180*/  FADD R8, R2, -12583039 ;  /* 0xcb40007f02087421 */ /* 0x000fe40000000000 */
[----:B------:R-:W-:Y:S01]  /*0190*/  FFMA R19, R21, 1.925963033500011079e-08, R4 ;  /* 0x32a5706015137823 */ /* 0x000fe20000000004 */
[-C--:B-----5:R-:W-:Y:S01]  /*01a0*/  FFMA.SAT R4, R11, R14.reuse, 0.5 ;  /* 0x3f0000000b047423 */ /* 0x0a0fe2000000200e */
[----:B------:R-:W-:Y:S01]  /*01b0*/  FADD R10, R18, -12583039 ;  /* 0xcb40007f120a7421 */ /* 0x000fe20000000000 */
[----:B------:R-:W-:Y:S01]  /*01c0*/  FFMA R8, R23, 1.4426950216293334961, -R8 ;  /* 0x3fb8aa3b17087823 */ /* 0x000fe20000000808 */
[-C--:B------:R-:W-:Y:S01]  /*01d0*/  FFMA.SAT R12, R7, R14.reuse, 0.5 ;  /* 0x3f000000070c7423 */ /* 0x080fe2000000200e */
[-C--:B------:R-:W-:Y:S01]  /*01e0*/  FFMA.RM R4, R4, R13.reuse, 12582913 ;  /* 0x4b40000104047423 */ /* 0x080fe2000000400d */
[----:B------:R-:W-:Y:S01]  /*01f0*/  FFMA R10, R9, 1.4426950216293334961, -R10 ;  /* 0x3fb8aa3b090a7823 */ /* 0x000fe2000000080a */
[----:B------:R-:W-:Y:S01]  /*0200*/  FFMA R20, R23, 1.925963033500011079e-08, R8 ;  /* 0x32a5706017147823 */ /* 0x000fe20000000008 */
[-C--:B------:R-:W-:Y:S01]  /*0210*/  FFMA.SAT R22, R17, R14.reuse, 0.5 ;  /* 0x3f00000011167423 */ /* 0x080fe2000000200e */
[----:B------:R-:W-:Y:S01]  /*0220*/  FADD R8, R4, -12583039 ;  /* 0xcb40007f04087421 */ /* 0x000fe20000000000 */
[----:B------:R-:W-:Y:S01]  /*0230*/  FFMA R10, R9, 1.925963033500011079e-08, R10 ;  /* 0x32a57060090a7823 */ /* 0x000fe2000000000a */
[-C--:B------:R-:W-:Y:S01]  /*0240*/  FFMA.RM R9, R12, R13.reuse, 12582913 ;  /* 0x4b4000010c097423 */ /* 0x080fe2000000400d */
[----:B------:R-:W0:Y:S01]  /*0250*/  MUFU.EX2 R19, R19 ;  /* 0x0000001300137308 */ /* 0x000e220000000800 */
[----:B------:R-:W-:Y:S01]  /*0260*/  FFMA R8, R11, 1.4426950216293334961, -R8 ;  /* 0x3fb8aa3b0b087823 */ /* 0x000fe20000000808 */
[-C--:B------:R-:W-:Y:S01]  /*0270*/  FFMA.SAT R24, R15, R14.reuse, 0.5 ;  /* 0x3f0000000f187423 */ /* 0x080fe2000000200e */
[----:B------:R-:W-:Y:S01]  /*0280*/  FADD R16, R9, -12583039 ;  /* 0xcb40007f09107421 */ /* 0x000fe20000000000 */
[-C--:B------:R-:W-:Y:S01]  /*0290*/  FFMA.SAT R26, R6, R14.reuse, 0.5 ;  /* 0x3f000000061a7423 */ /* 0x080fe2000000200e */
[----:B------:R-:W-:Y:S01]  /*02a0*/  FFMA R12, R11, 1.925963033500011079e-08, R8 ;  /* 0x32a570600b0c7823 */ /* 0x000fe20000000008 */
[-C--:B------:R-:W-:Y:S01]  /*02b0*/  FFMA.RM R8, R22, R13.reuse, 12582913 ;  /* 0x4b40000116087423 */ /* 0x080fe2000000400d */
[C---:B------:R-:W-:Y:S01]  /*02c0*/  FFMA R16, R7.reuse, 1.4426950216293334961, -R16 ;  /* 0x3fb8aa3b07107823 */ /* 0x040fe20000000810 */
[----:B------:R-:W1:Y:S01]  /*02d0*/  MUFU.EX2 R20, R20 ;  /* 0x0000001400147308 */ /* 0x000e620000000800 */
[----:B------:R-:W-:Y:S01]  /*02e0*/  SHF.L.U32 R18, R18, 0x17, RZ ;  /* 0x0000001712127819 */ /* 0x000fe200000006ff */
[----:B------:R-:W-:Y:S01]  /*02f0*/  FADD R22, R8, -12583039 ;  /* 0xcb40007f08167421 */ /* 0x000fe20000000000 */
[----:B------:R-:W-:Y:S01]  /*0300*/  FFMA R11, R7, 1.925963033500011079e-08, R16 ;  /* 0x32a57060070b7823 */ /* 0x000fe20000000010 */
[----:B------:R-:W-:Y:S01]  /*0310*/  FFMA.RM R7, R24, R13, 12582913 ;  /* 0x4b40000118077423 */ /* 0x000fe2000000400d */
[----:B------:R-:W-:Y:S01]  /*0320*/  FFMA.SAT R24, R3, R14, 0.5 ;  /* 0x3f00000003187423 */ /* 0x000fe2000000200e */
[----:B------:R-:W-:-:S02]  /*0330*/  FFMA R22, R17, 1.4426950216293334961, -R22 ;  /* 0x3fb8aa3b11167823 */ /* 0x000fc40000000816 */
[----:B------:R2:W3:Y:S01]  /*0340*/  MUFU.EX2 R21, R10 ;  /* 0x0000000a00157308 */ /* 0x0004e20000000800 */
[----:B0-----:R-:W-:Y:S01]  /*0350*/  FMUL R0, R0, R19 ;  /* 0x0000001300007220 */ /* 0x001fe20000400000 */
[----:B------:R-:W-:Y:S01]  /*0360*/  FFMA R16, R17, 1.925963033500011079e-08, R22 ;  /* 0x32a5706011107823 */ /* 0x000fe20000000016 */
[----:B------:R-:W-:-:S05]  /*0370*/  SHF.L.U32 R19, R2, 0x17, RZ ;  /* 0x0000001702137819 */ /* 0x000fca00000006ff */
[----:B------:R-:W0:Y:S01]  /*0380*/  MUFU.EX2 R12, R12 ;  /* 0x0000000c000c7308 */ /* 0x000e220000000800 */
[----:B--2---:R-:W-:Y:S01]  /*0390*/  FADD R10, R7, -12583039 ;  /* 0xcb40007f070a7421 */ /* 0x004fe20000000000 */
[----:B-1----:R-:W-:Y:S01]  /*03a0*/  FMUL R2, R19, R20 ;  /* 0x0000001413027220 */ /* 0x002fe20000400000 */
[----:B------:R-:W-:Y:S01]  /*03b0*/  FFMA.SAT R20, R5, R14, 0.5 ;  /* 0x3f00000005147423 */ /* 0x000fe2000000200e */
[----:B------:R-:W-:Y:S01]  /*03c0*/  FADD R19, RZ, R0 ;  /* 0x00000000ff137221 */ /* 0x000fe20000000000 */
[C---:B------:R-:W-:Y:S01]  /*03d0*/  FFMA R22, R15.reuse, 1.4426950216293334961, -R10 ;  /* 0x3fb8aa3b0f167823 */ /* 0x040fe2000000080a */
[-C--:B------:R-:W-:Y:S02]  /*03e0*/  FFMA.RM R10, R24, R13.reuse, 12582913 ;  /* 0x4b400001180a7423 */ /* 0x080fe4000000400d */
[----:B------:R-:W1:Y:S01]  /*03f0*/  MUFU.EX2 R11, R11 ;  /* 0x0000000b000b7308 */ /* 0x000e620000000800 */
[----:B------:R-:W-:Y:S01]  /*0400*/  FFMA R17, R15, 1.925963033500011079e-08, R22 ;  /* 0x32a570600f117823 */ /* 0x000fe20000000016 */
[-C--:B------:R-:W-:Y:S01]  /*0410*/  FFMA.RM R15, R26, R13.reuse, 12582913 ;  /* 0x4b4000011a0f7423 */ /* 0x080fe2000000400d */
[----:B------:R-:W-:Y:S01]  /*0420*/  FADD R22, R10, -12583039 ;  /* 0xcb40007f0a167421 */ /* 0x000fe20000000000 */
[----:B------:R-:W-:-:S02]  /*0430*/  FFMA.RM R13, R20, R13, 12582913 ;  /* 0x4b400001140d7423 */ /* 0x000fc4000000400d */
[----:B------:R-:W-:Y:S01]  /*0440*/  FADD R23, R15, -12583039 ;  /* 0xcb40007f0f177421 */ /* 0x000fe20000000000 */
[----:B------:R-:W-:Y:S01]  /*0450*/  FFMA R22, R3, 1.4426950216293334961, -R22 ;  /* 0x3fb8aa3b03167823 */ /* 0x000fe20000000816 */
[----:B------:R-:W2:Y:S01]  /*0460*/  MUFU.EX2 R16, R16 ;  /* 0x0000001000107308 */ /* 0x000ea20000000800 */
[----:B------:R-:W-:Y:S01]  /*0470*/  FADD R20, R13, -12583039 ;  /* 0xcb40007f0d147421 */ /* 0x000fe20000000000 */
[----:B------:R-:W-:Y:S01]  /*0480*/  FFMA R23, R6, 1.4426950216293334961, -R23 ;  /* 0x3fb8aa3b06177823 */ /* 0x000fe20000000817 */
[----:B------:R-:W-:Y:S01]  /*0490*/  FFMA R14, R3, 1.925963033500011079e-08, R22 ;  /* 0x32a57060030e7823 */ /* 0x000fe20000000016 */
[----:B---3--:R-:W-:Y:S01]  /*04a0*/  FMUL R3, R18, R21 ;  /* 0x0000001512037220 */ /* 0x008fe20000400000 */
[----:B------:R-:W-:Y:S01]  /*04b0*/  SHF.L.U32 R21, R4, 0x17, RZ ;  /* 0x0000001704157819 */ /* 0x000fe200000006ff */
[----:B------:R-:W-:Y:S01]  /*04c0*/  FFMA R23, R6, 1.925963033500011079e-08, R23 ;  /* 0x32a5706006177823 */ /* 0x000fe20000000017 */
[----:B------:R-:W-:Y:S01]  /*04d0*/  FADD R6, R19, R2 ;  /* 0x0000000213067221 */ /* 0x000fe20000000000 */
[----:B------:R-:W3:Y:S01]  /*04e0*/  MUFU.EX2 R17, R17 ;  /* 0x0000001100117308 */ /* 0x000ee20000000800 */
[----:B------:R-:W-:Y:S01]  /*04f0*/  SHF.L.U32 R18, R9, 0x17, RZ ;  /* 0x0000001709127819 */ /* 0x000fe200000006ff */
[----:B------:R-:W-:Y:S01]  /*0500*/  FFMA R20, R5, 1.4426950216293334961, -R20 ;  /* 0x3fb8aa3b05147823 */ /* 0x000fe20000000814 */
[----:B0-----:R-:W-:Y:S01]  /*0510*/  FMUL R4, R21, R12 ;  /* 0x0000000c15047220 */ /* 0x001fe20000400000 */
[----:B------:R-:W-:Y:S01]  /*0520*/  FADD R19, R6, R3 ;  /* 0x0000000306137221 */ /* 0x000fe20000000000 */
[----:B------:R-:W-:Y:S01]  /*0530*/  SHF.L.U32 R21, R8, 0x17, RZ ;  /* 0x0000001708157819 */ /* 0x000fe200000006ff */
[----:B------:R-:W-:Y:S01]  /*0540*/  FFMA R20, R5, 1.925963033500011079e-08, R20 ;  /* 0x32a5706005147823 */ /* 0x000fe20000000014 */
[----:B-1----:R-:W-:Y:S01]  /*0550*/  FMUL R5, R18, R11 ;  /* 0x0000000b12057220 */ /* 0x002fe20000400000 */
[----:B------:R-:W0:Y:S01]  /*0560*/  MUFU.EX2 R14, R14 ;  /* 0x0000000e000e7308 */ /* 0x000e220000000800 */
[----:B------:R-:W-:Y:S01]  /*0570*/  FADD R8, R19, R4 ;  /* 0x0000000413087221 */ /* 0x000fe20000000000 */
[----:B------:R-:W-:Y:S01]  /*0580*/  SHF.L.U32 R12, R7, 0x17, RZ ;  /* 0x00000017070c7819 */ /* 0x000fe200000006ff */
[----:B--2---:R-:W-:Y:S01]  /*0590*/  FMUL R6, R21, R16 ;  /* 0x0000001015067220 */ /* 0x004fe20000400000 */
[----:B------:R-:W-:Y:S01]  /*05a0*/  SHF.L.U32 R19, R10, 0x17, RZ ;  /* 0x000000170a137819 */ /* 0x000fe200000006ff */
[----:B------:R-:W-:-:S03]  /*05b0*/  FADD R11, R8, R5 ;  /* 0x00000005080b7221 */ /* 0x000fc60000000000 */
[----:B------:R-:W1:Y:S01]  /*05c0*/  MUFU.EX2 R9, R23 ;  /* 0x0000001700097308 */ /* 0x000e620000000800 */
[----:B---3--:R-:W-:Y:S01]  /*05d0*/  FMUL R7, R12, R17 ;  /* 0x000000110c077220 */ /* 0x008fe20000400000 */
[----:B------:R-:W-:Y:S01]  /*05e0*/  FADD R10, R11, R6 ;  /* 0x000000060b0a7221 */ /* 0x000fe20000000000 */
[----:B------:R-:W-:-:S03]  /*05f0*/  SHF.L.U32 R12, R15, 0x17, RZ ;  /* 0x000000170f0c7819 */ /* 0x000fc600000006ff */
[----:B------:R-:W-:Y:S01]  /*0600*/  FADD R11, R10, R7 ;  /* 0x000000070a0b7221 */ /* 0x000fe20000000000 */
[----:B------:R-:W-:Y:S01]  /*0610*/  SHF.L.U32 R10, R13, 0x17, RZ ;  /* 0x000000170d0a7819 */ /* 0x000fe200000006ff */
[----:B------:R-:W2:Y:S01]  /*0620*/  MUFU.EX2 R25, R20 ;  /* 0x0000001400197308 */ /* 0x000ea20000000800 */
[----:B0-----:R-:W-:Y:S01]  /*0630*/  FMUL R8, R19, R14 ;  /* 0x0000000e13087220 */ /* 0x001fe20000400000 */
[----:B-1----:R-:W-:-:S03]  /*0640*/  FMUL R9, R12, R9 ;  /* 0x000000090c097220 */ /* 0x002fc60000400000 */
[----:B------:R-:W-:-:S04]  /*0650*/  FADD R12, R11, R8 ;  /* 0x000000080b0c7221 */ /* 0x000fc80000000000 */
[----:B------:R-:W-:Y:S01]  /*0660*/  FADD R11, R12, R9 ;  /* 0x000000090c0b7221 */ /* 0x000fe20000000000 */
[----:B--2---:R-:W-:-:S04]  /*0670*/  FMUL R10, R10, R25 ;  /* 0x000000190a0a7220 */ /* 0x004fc80000400000 */
[----:B------:R-:W-:-:S04]  /*0680*/  FADD R11, R11, R10 ;  /* 0x0000000a0b0b7221 */ /* 0x000fc80000000000 */
[----:B------:R-:W0:Y:S08]  /*0690*/  MUFU.RCP R12, R11 ;  /* 0x0000000b000c7308 */ /* 0x000e300000001000 */
[----:B------:R-:W1:Y:S01]  /*06a0*/  FCHK P0, R0, R11 ;  /* 0x0000000b00007302 */ /* 0x000e620000000000 */
[----:B0-----:R-:W-:-:S04]  /*06b0*/  FFMA R13, -R11, R12, 1 ;  /* 0x3f8000000b0d7423 */ /* 0x001fc8000000010c */
[----:B------:R-:W-:-:S04]  /*06c0*/  FFMA R13, R12, R13, R12 ;  /* 0x0000000d0c0d7223 */ /* 0x000fc8000000000c */
[----:B------:R-:W-:-:S04]  /*06d0*/  FFMA R12, R0, R13, RZ ;  /* 0x0000000d000c7223 */ /* 0x000fc800000000ff */
[----:B------:R-:W-:-:S04]  /*06e0*/  FFMA R14, -R11, R12, R0 ;  /* 0x0000000c0b0e7223 */ /* 0x000fc80000000100 */
[----:B------:R-:W-:Y:S01]  /*06f0*/  FFMA R15, R13, R14, R12 ;  /* 0x0000000e0d0f7223 */ /* 0x000fe2000000000c */
[----:B-1----:R-:W-:Y:S06]  /*0700*/  @!P0 BRA `(.L_x_0) ;  /* 0x0000000000088947 */ /* 0x002fec0003800000 */
[----:B------:R-:W-:-:S07]  /*0710*/  MOV R12, 0x730 ;  /* 0x00000730000c7802 */ /* 0x000fce0000000f00 */
[----:B------:R-:W-:Y:S05]  /*0720*/  CALL.REL.NOINC `($__internal_0_$__cuda_sm3x_div_rn_noftz_f32_slowpath) ;  /* 0x0000000400fc7944 */ /* 0x000fea0003c00000 */
.L_x_0:
[----:B------:R-:W0:Y:S01]  /*0730*/  LDC.64 R12, c[0x0][0x380] ;  /* 0x0000e000ff0c7b82 */ /* 0x000e220000000a00 */
[----:B------:R-:W1:Y:S08]  /*0740*/  MUFU.RCP R0, R11 ;  /* 0x0000000b00007308 */ /* 0x000e700000001000 */
[----:B------:R-:W2:Y:S01]  /*0750*/  FCHK P0, R2, R11 ;  /* 0x0000000b02007302 */ /* 0x000ea20000000000 */
[----:B-1----:R-:W-:-:S04]  /*0760*/  FFMA R17, -R11, R0, 1 ;  /* 0x3f8000000b117423 */ /* 0x002fc80000000100 */
[----:B------:R-:W-:Y:S01]  /*0770*/  FFMA R19, R0, R17, R0 ;  /* 0x0000001100137223 */ /* 0x000fe20000000000 */
[----:B0-----:R0:W-:Y:S03]  /*0780*/  STG.E desc[UR4][R12.64], R15 ;  /* 0x0000000f0c007986 */ /* 0x0011e6000c101904 */
[----:B------:R-:W-:-:S04]  /*0790*/  FFMA R0, R2, R19, RZ ;  /* 0x0000001302007223 */ /* 0x000fc800000000ff */
[----:B------:R-:W-:-:S04]  /*07a0*/  FFMA R17, -R11, R0, R2 ;  /* 0x000000000b117223 */ /* 0x000fc80000000102 */
[----:B------:R-:W-:Y:S01]  /*07b0*/  FFMA R17, R19, R17, R0 ;  /* 0x0000001113117223 */ /* 0x000fe20000000000 */
[----:B--2---:R-:W-:Y:S06]  /*07c0*/  @!P0 BRA `(.L_x_1) ;  /* 0x0000000000108947 */ /* 0x004fec0003800000 */
[----:B------:R-:W-:Y:S02]  /*07d0*/  MOV R0, R2 ;  /* 0x0000000200007202 */ /* 0x000fe40000000f00 */
[----:B0-----:R-:W-:-:S07]  /*07e0*/  MOV R12, 0x800 ;  /* 0x00000800000c7802 */ /* 0x001fce0000000f00 */
[----:B------:R-:W-:Y:S05]  /*07f0*/  CALL.REL.NOINC `($__internal_0_$__cuda_sm3x_div_rn_noftz_f32_slowpath) ;  /* 0x0000000400c87944 */ /* 0x000fea0003c00000 */
[----:B------:R-:W-:-:S07]  /*0800*/  MOV R17, R15 ;  /* 0x0000000f00117202 */ /* 0x000fce0000000f00 */
.L_x_1:
[----:B0-----:R-:W0:Y:S01]  /*0810*/  LDC.64 R12, c[0x0][0x380] ;  /* 0x0000e000ff0c7b82 */ /* 0x001e220000000a00 */
        /* <DEDUP_REMOVED lines=12> */
.L_x_2:
[----:B------:R-:W1:Y:S01]  /*08e0*/  LDC.64 R2, c[0x0][0x380] ;  /* 0x0000e000ff027b82 */ /* 0x000e620000000a00 */
[----:B------:R-:W0:Y:S08]  /*08f0*/  MUFU.RCP R0, R11 ;  /* 0x0000000b00007308 */ /* 0x000e300000001000 */
[----:B------:R-:W2:Y:S01]  /*0900*/  FCHK P0, R4, R11 ;  /* 0x0000000b04007302 */ /* 0x000ea20000000000 */
[----:B0-----:R-:W-:-:S04]  /*0910*/  FFMA R13, -R11, R0, 1 ;  /* 0x3f8000000b0d7423 */ /* 0x001fc80000000100 */
[----:B------:R-:W-:Y:S01]  /*0920*/  FFMA R17, R0, R13, R0 ;  /* 0x0000000d00117223 */ /* 0x000fe20000000000 */
[----:B-1----:R0:W-:Y:S03]  /*0930*/  STG.E desc[UR4][R2.64+0x8], R15 ;  /* 0x0000080f02007986 */ /* 0x0021e6000c101904 */
[----:B------:R-:W-:-:S04]  /*0940*/  FFMA R0, R4, R17, RZ ;  /* 0x0000001104007223 */ /* 0x000fc800000000ff */
[----:B------:R-:W-:-:S04]  /*0950*/  FFMA R13, -R11, R0, R4 ;  /* 0x000000000b0d7223 */ /* 0x000fc80000000104 */
[----:B------:R-:W-:Y:S01]  /*0960*/  FFMA R13, R17, R13, R0 ;  /* 0x0000000d110d7223 */ /* 0x000fe20000000000 */
[----:B--2---:R-:W-:Y:S06]  /*0970*/  @!P0 BRA `(.L_x_3) ;  /* 0x0000000000108947 */ /* 0x004fec0003800000 */
[----:B------:R-:W-:Y:S02]  /*0980*/  MOV R0, R4 ;  /* 0x0000000400007202 */ /* 0x000fe40000000f00 */
[----:B------:R-:W-:-:S07]  /*0990*/  MOV R12, 0x9b0 ;  /* 0x000009b0000c7802 */ /* 0x000fce0000000f00 */
[----:B0-----:R-:W-:Y:S05]  /*09a0*/  CALL.REL.NOINC `($__internal_0_$__cuda_sm3x_div_rn_noftz_f32_slowpath) ;  /* 0x00000004005c7944 */ /* 0x001fea0003c00000 */
[----:B------:R-:W-:-:S07]  /*09b0*/  MOV R13, R15 ;  /* 0x0000000f000d7202 */ /* 0x000fce0000000f00 */
.L_x_3:
        /* <DEDUP_REMOVED lines=11> */
[----:B------:R-:W-:-:S07]  /*0a70*/  MOV R12, 0xa90 ;  /* 0x00000a90000c7802 */ /* 0x000fce0000000f00 */
[----:B0-----:R-:W-:Y:S05]  /*0a80*/  CALL.REL.NOINC `($__internal_0_$__cuda_sm3x_div_rn_noftz_f32_slowpath) ;  /* 0x0000000400247944 */ /* 0x001fea0003c00000 */
.L_x_4:
        /* <DEDUP_REMOVED lines=14> */
.L_x_5:
        /* <DEDUP_REMOVED lines=14> */
.L_x_6:
        /* <DEDUP_REMOVED lines=14> */
.L_x_7:
        /* <DEDUP_REMOVED lines=14> */
.L_x_8:
        /* <DEDUP_REMOVED lines=14> */
.L_x_9:
[----:B0-----:R-:W0:Y:S02]  /*0ef0*/  LDC.64 R2, c[0x0][0x380] ;  /* 0x0000e000ff027b82 */ /* 0x001e240000000a00 */
[----:B0-----:R-:W-:Y:S01]  /*0f00*/  STG.E desc[UR4][R2.64+0x24], R5 ;  /* 0x0000240502007986 */ /* 0x001fe2000c101904 */
[----:B------:R-:W-:Y:S05]  /*0f10*/  EXIT ;  /* 0x000000000000794d */ /* 0x000fea0003800000 */
        .weak           $__internal_0_$__cuda_sm3x_div_rn_noftz_f32_slowpath
        .type           $__internal_0_$__cuda_sm3x_div_rn_noftz_f32_slowpath,@function
        .size           $__internal_0_$__cuda_sm3x_div_rn_noftz_f32_slowpath,(.L_x_28 - $__internal_0_$__cuda_sm3x_div_rn_noftz_f32_slowpath)
$__internal_0_$__cuda_sm3x_div_rn_noftz_f32_slowpath:
[----:B------:R-:W-:Y:S02]  /*0f20*/  SHF.R.U32.HI R14, RZ, 0x17, R11 ;  /* 0x00000017ff0e7819 */ /* 0x000fe4000001160b */
[----:B------:R-:W-:Y:S02]  /*0f30*/  SHF.R.U32.HI R13, RZ, 0x17, R0 ;  /* 0x00000017ff0d7819 */ /* 0x000fe40000011600 */
[----:B------:R-:W-:Y:S02]  /*0f40*/  LOP3.LUT R14, R14, 0xff, RZ, 0xc0, !PT ;  /* 0x000000ff0e0e7812 */ /* 0x000fe400078ec0ff */
[----:B------:R-:W-:Y:S02]  /*0f50*/  LOP3.LUT R17, R13, 0xff, RZ, 0xc0, !PT ;  /* 0x000000ff0d117812 */ /* 0x000fe400078ec0ff */
[----:B------:R-:W-:Y:S02]  /*0f60*/  IADD3 R18, PT, PT, R14, -0x1, RZ ;  /* 0xffffffff0e127810 */ /* 0x000fe40007ffe0ff */
[----:B------:R-:W-:-:S02]  /*0f70*/  IADD3 R16, PT, PT, R17, -0x1, RZ ;  /* 0xffffffff11107810 */ /* 0x000fc40007ffe0ff */
[----:B------:R-:W-:Y:S02]  /*0f80*/  ISETP.GT.U32.AND P0, PT, R18, 0xfd, PT ;  /* 0x000000fd1200780c */ /* 0x000fe40003f04070 */
[----:B------:R-:W-:Y:S02]  /*0f90*/  MOV R15, R11 ;  /* 0x0000000b000f7202 */ /* 0x000fe40000000f00 */
[----:B------:R-:W-:-:S13]  /*0fa0*/  ISETP.GT.U32.OR P0, PT, R16, 0xfd, P0 ;  /* 0x000000fd1000780c */ /* 0x000fda0000704470 */
[----:B------:R-:W-:Y:S01]  /*0fb0*/  @!P0 MOV R13, RZ ;  /* 0x000000ff000d8202 */ /* 0x000fe20000000f00 */
[----:B------:R-:W-:Y:S06]  /*0fc0*/  @!P0 BRA `(.L_x_10) ;  /* 0x00000000005c8947 */ /* 0x000fec0003800000 */
[----:B------:R-:W-:Y:S02]  /*0fd0*/  FSETP.GTU.FTZ.AND P0, PT, |R0|, +INF , PT ;  /* 0x7f8000000000780b */ /* 0x000fe40003f1c200 */
[----:B------:R-:W-:-:S04]  /*0fe0*/  FSETP.GTU.FTZ.AND P1, PT, |R11|, +INF , PT ;  /* 0x7f8000000b00780b */ /* 0x000fc80003f3c200 */
[----:B------:R-:W-:-:S13]  /*0ff0*/  PLOP3.LUT P0, PT, P0, P1, PT, 0xf8, 0x8f ;  /* 0x00000000008f781c */ /* 0x000fda0000703f70 */
[----:B------:R-:W-:Y:S05]  /*1000*/  @P0 BRA `(.L_x_11) ;  /* 0x0000000400440947 */ /* 0x000fea0003800000 */
[----:B------:R-:W-:-:S13]  /*1010*/  LOP3.LUT P0, RZ, R15, 0x7fffffff, R0, 0xc8, !PT ;  /* 0x7fffffff0fff7812 */ /* 0x000fda000780c800 */
[----:B------:R-:W-:Y:S05]  /*1020*/  @!P0 BRA `(.L_x_12) ;  /* 0x0000000400348947 */ /* 0x000fea0003800000 */
[C---:B------:R-:W-:Y:S02]  /*1030*/  FSETP.NEU.FTZ.AND P2, PT, |R0|.reuse, +INF , PT ;  /* 0x7f8000000000780b */ /* 0x040fe40003f5d200 */
[----:B------:R-:W-:Y:S02]  /*1040*/  FSETP.NEU.FTZ.AND P1, PT, |R11|, +INF , PT ;  /* 0x7f8000000b00780b */ /* 0x000fe40003f3d200 */
[----:B------:R-:W-:-:S11]  /*1050*/  FSETP.NEU.FTZ.AND P0, PT, |R0|, +INF , PT ;  /* 0x7f8000000000780b */ /* 0x000fd60003f1d200 */
[----:B------:R-:W-:Y:S05]  /*1060*/  @!P1 BRA !P2, `(.L_x_12) ;  /* 0x0000000400249947 */ /* 0x000fea0005000000 */
[----:B------:R-:W-:-:S04]  /*1070*/  LOP3.LUT P2, RZ, R0, 0x7fffffff, RZ, 0xc0, !PT ;  /* 0x7fffffff00ff7812 */ /* 0x000fc8000784c0ff */
[----:B------:R-:W-:-:S13]  /*1080*/  PLOP3.LUT P1, PT, P1, P2, PT, 0x2f, 0xf2 ;  /* 0x0000000000f2781c */ /* 0x000fda0000f24577 */
[----:B------:R-:W-:Y:S05]  /*1090*/  @P1 BRA `(.L_x_13) ;  /* 0x0000000400101947 */ /* 0x000fea0003800000 */
[----:B------:R-:W-:-:S04]  /*10a0*/  LOP3.LUT P1, RZ, R15, 0x7fffffff, RZ, 0xc0, !PT ;  /* 0x7fffffff0fff7812 */ /* 0x000fc8000782c0ff */
[----:B------:R-:W-:-:S13]  /*10b0*/  PLOP3.LUT P0, PT, P0, P1, PT, 0x2f, 0xf2 ;  /* 0x0000000000f2781c */ /* 0x000fda0000702577 */
[----:B------:R-:W-:Y:S05]  /*10c0*/  @P0 BRA `(.L_x_14) ;  /* 0x0000000000f80947 */ /* 0x000fea0003800000 */
[----:B------:R-:W-:Y:S02]  /*10d0*/  ISETP.GE.AND P0, PT, R16, RZ, PT ;  /* 0x000000ff1000720c */ /* 0x000fe40003f06270 */
[----:B------:R-:W-:-:S11]  /*10e0*/  ISETP.GE.AND P1, PT, R18, RZ, PT ;  /* 0x000000ff1200720c */ /* 0x000fd60003f26270 */
[----:B------:R-:W-:Y:S01]  /*10f0*/  @P0 MOV R13, RZ ;  /* 0x000000ff000d0202 */ /* 0x000fe20000000f00 */
[----:B------:R-:W-:Y:S01]  /*1100*/  @!P0 FFMA R0, R0, 1.84467440737095516160e+19, RZ ;  /* 0x5f80000000008823 */ /* 0x000fe200000000ff */
[----:B------:R-:W-:Y:S01]  /*1110*/  @!P0 MOV R13, 0xffffffc0 ;  /* 0xffffffc0000d8802 */ /* 0x000fe20000000f00 */
[----:B------:R-:W-:-:S03]  /*1120*/  @!P1 FFMA R15, R11, 1.84467440737095516160e+19, RZ ;  /* 0x5f8000000b0f9823 */ /* 0x000fc600000000ff */
[----:B------:R-:W-:-:S07]  /*1130*/  @!P1 IADD3 R13, PT, PT, R13, 0x40, RZ ;  /* 0x000000400d0d9810 */ /* 0x000fce0007ffe0ff */
.L_x_10:
[----:B------:R-:W-:Y:S02]  /*1140*/  LEA R16, R14, 0xc0800000, 0x17 ;  /* 0xc08000000e107811 */ /* 0x000fe400078eb8ff */
[----:B------:R-:W-:Y:S02]  /*1150*/  IADD3 R17, PT, PT, R17, -0x7f, RZ ;  /* 0xffffff8111117810 */ /* 0x000fe40007ffe0ff */
[----:B------:R-:W-:-:S03]  /*1160*/  IADD3 R16, PT, PT, -R16, R15, RZ ;  /* 0x0000000f10107210 */ /* 0x000fc60007ffe1ff */
[C---:B------:R-:W-:Y:S01]  /*1170*/  IMAD R0, R17.reuse, -0x800000, R0 ;  /* 0xff80000011007824 */ /* 0x040fe200078e0200 */
[----:B------:R0:W1:Y:S01]  /*1180*/  MUFU.RCP R15, R16 ;  /* 0x00000010000f7308 */ /* 0x0000620000001000 */
[----:B------:R-:W-:Y:S01]  /*1190*/  FADD.FTZ R19, -R16, -RZ ;  /* 0x800000ff10137221 */ /* 0x000fe20000010100 */
[----:B0-----:R-:W-:-:S04]  /*11a0*/  IADD3 R16, PT, PT, R17, 0x7f, -R14 ;  /* 0x0000007f11107810 */ /* 0x001fc80007ffe80e */
[----:B------:R-:W-:Y:S01]  /*11b0*/  IADD3 R13, PT, PT, R16, R13, RZ ;  /* 0x0000000d100d7210 */ /* 0x000fe20007ffe0ff */
[----:B-1----:R-:W-:-:S04]  /*11c0*/  FFMA R18, R15, R19, 1 ;  /* 0x3f8000000f127423 */ /* 0x002fc80000000013 */
[----:B------:R-:W-:-:S04]  /*11d0*/  FFMA R15, R15, R18, R15 ;  /* 0x000000120f0f7223 */ /* 0x000fc8000000000f */
[----:B------:R-:W-:-:S04]  /*11e0*/  FFMA R18, R0, R15, RZ ;  /* 0x0000000f00127223 */ /* 0x000fc800000000ff */
[----:B------:R-:W-:-:S04]  /*11f0*/  FFMA R20, R19, R18, R0 ;  /* 0x0000001213147223 */ /* 0x000fc80000000000 */
[----:B------:R-:W-:-:S04]  /*1200*/  FFMA R20, R15, R20, R18 ;  /* 0x000000140f147223 */ /* 0x000fc80000000012 */
[----:B------:R-:W-:-:S04]  /*1210*/  FFMA R19, R19, R20, R0 ;  /* 0x0000001413137223 */ /* 0x000fc80000000000 */
[----:B------:R-:W-:-:S05]  /*1220*/  FFMA R0, R15, R19, R20 ;  /* 0x000000130f007223 */ /* 0x000fca0000000014 */
[----:B------:R-:W-:-:S04]  /*1230*/  SHF.R.U32.HI R14, RZ, 0x17, R0 ;  /* 0x00000017ff0e7819 */ /* 0x000fc80000011600 */
[----:B------:R-:W-:-:S04]  /*1240*/  LOP3.LUT R14, R14, 0xff, RZ, 0xc0, !PT ;  /* 0x000000ff0e0e7812 */ /* 0x000fc800078ec0ff */
[----:B------:R-:W-:-:S04]  /*1250*/  IADD3 R17, PT, PT, R14, R13, RZ ;  /* 0x0000000d0e117210 */ /* 0x000fc80007ffe0ff */
[----:B------:R-:W-:-:S04]  /*1260*/  IADD3 R14, PT, PT, R17, -0x1, RZ ;  /* 0xffffffff110e7810 */ /* 0x000fc80007ffe0ff */
[----:B------:R-:W-:-:S13]  /*1270*/  ISETP.GE.U32.AND P0, PT, R14, 0xfe, PT ;  /* 0x000000fe0e00780c */ /* 0x000fda0003f06070 */
[----:B------:R-:W-:Y:S05]  /*1280*/  @!P0 BRA `(.L_x_15) ;  /* 0x0000000000808947 */ /* 0x000fea0003800000 */
[----:B------:R-:W-:-:S13]  /*1290*/  ISETP.GT.AND P0, PT, R17, 0xfe, PT ;  /* 0x000000fe1100780c */ /* 0x000fda0003f04270 */
[----:B------:R-:W-:Y:S05]  /*12a0*/  @P0 BRA `(.L_x_16) ;  /* 0x00000000006c0947 */ /* 0x000fea0003800000 */
[----:B------:R-:W-:-:S13]  /*12b0*/  ISETP.GE.AND P0, PT, R17, 0x1, PT ;  /* 0x000000011100780c */ /* 0x000fda0003f06270 */
[----:B------:R-:W-:Y:S05]  /*12c0*/  @P0 BRA `(.L_x_17) ;  /* 0x0000000000980947 */ /* 0x000fea0003800000 */
[----:B------:R-:W-:Y:S02]  /*12d0*/  ISETP.GE.AND P0, PT, R17, -0x18, PT ;  /* 0xffffffe81100780c */ /* 0x000fe40003f06270 */
[----:B------:R-:W-:-:S11]  /*12e0*/  LOP3.LUT R0, R0, 0x80000000, RZ, 0xc0, !PT ;  /* 0x8000000000007812 */ /* 0x000fd600078ec0ff */
[----:B------:R-:W-:Y:S05]  /*12f0*/  @!P0 BRA `(.L_x_17) ;  /* 0x00000000008c8947 */ /* 0x000fea0003800000 */
[CCC-:B------:R-:W-:Y:S01]  /*1300*/  FFMA.RZ R13, R15.reuse, R19.reuse, R20.reuse ;  /* 0x000000130f0d7223 */ /* 0x1c0fe2000000c014 */
[-CC-:B------:R-:W-:Y:S01]  /*1310*/  FFMA.RM R14, R15, R19.reuse, R20.reuse ;  /* 0x000000130f0e7223 */ /* 0x180fe20000004014 */
[C---:B------:R-:W-:Y:S02]  /*1320*/  ISETP.NE.AND P2, PT, R17.reuse, RZ, PT ;  /* 0x000000ff1100720c */ /* 0x040fe40003f45270 */
[----:B------:R-:W-:Y:S02]  /*1330*/  ISETP.NE.AND P1, PT, R17, RZ, PT ;  /* 0x000000ff1100720c */ /* 0x000fe40003f25270 */
[----:B------:R-:W-:Y:S01]  /*1340*/  LOP3.LUT R16, R13, 0x7fffff, RZ, 0xc0, !PT ;  /* 0x007fffff0d107812 */ /* 0x000fe200078ec0ff */
[----:B------:R-:W-:Y:S01]  /*1350*/  FFMA.RP R13, R15, R19, R20 ;  /* 0x000000130f0d7223 */ /* 0x000fe20000008014 */
[----:B------:R-:W-:Y:S02]  /*1360*/  IADD3 R15, PT, PT, R17, 0x20, RZ ;  /* 0x00000020110f7810 */ /* 0x000fe40007ffe0ff */
[----:B------:R-:W-:-:S02]  /*1370*/  LOP3.LUT R16, R16, 0x800000, RZ, 0xfc, !PT ;  /* 0x0080000010107812 */ /* 0x000fc400078efcff */
[----:B------:R-:W-:Y:S02]  /*1380*/  IADD3 R17, PT, PT, -R17, RZ, RZ ;  /* 0x000000ff11117210 */ /* 0x000fe40007ffe1ff */
[----:B------:R-:W-:Y:S02]  /*1390*/  SHF.L.U32 R15, R16, R15, RZ ;  /* 0x0000000f100f7219 */ /* 0x000fe400000006ff */
[----:B------:R-:W-:Y:S02]  /*13a0*/  FSETP.NEU.FTZ.AND P0, PT, R13, R14, PT ;  /* 0x0000000e0d00720b */ /* 0x000fe40003f1d000 */
[----:B------:R-:W-:Y:S02]  /*13b0*/  SEL R13, R17, RZ, P2 ;  /* 0x000000ff110d7207 */ /* 0x000fe40001000000 */
[----:B------:R-:W-:Y:S02]  /*13c0*/  ISETP.NE.AND P1, PT, R15, RZ, P1 ;  /* 0x000000ff0f00720c */ /* 0x000fe40000f25270 */
[----:B------:R-:W-:-:S02]  /*13d0*/  SHF.R.U32.HI R13, RZ, R13, R16 ;  /* 0x0000000dff0d7219 */ /* 0x000fc40000011610 */
[----:B------:R-:W-:Y:S02]  /*13e0*/  PLOP3.LUT P0, PT, P0, P1, PT, 0xf8, 0x8f ;  /* 0x00000000008f781c */ /* 0x000fe40000703f70 */
[----:B------:R-:W-:Y:S02]  /*13f0*/  SHF.R.U32.HI R15, RZ, 0x1, R13 ;  /* 0x00000001ff0f7819 */ /* 0x000fe4000001160d */
[----:B------:R-:W-:-:S04]  /*1400*/  SEL R14, RZ, 0x1, !P0 ;  /* 0x00000001ff0e7807 */ /* 0x000fc80004000000 */
[----:B------:R-:W-:-:S04]  /*1410*/  LOP3.LUT R14, R14, 0x1, R15, 0xf8, !PT ;  /* 0x000000010e0e7812 */ /* 0x000fc800078ef80f */
[----:B------:R-:W-:-:S04]  /*1420*/  LOP3.LUT R14, R14, R13, RZ, 0xc0, !PT ;  /* 0x0000000d0e0e7212 */ /* 0x000fc800078ec0ff */
[----:B------:R-:W-:-:S04]  /*1430*/  IADD3 R15, PT, PT, R15, R14, RZ ;  /* 0x0000000e0f0f7210 */ /* 0x000fc80007ffe0ff */
[----:B------:R-:W-:Y:S01]  /*1440*/  LOP3.LUT R0, R15, R0, RZ, 0xfc, !PT ;  /* 0x000000000f007212 */ /* 0x000fe200078efcff */
[----:B------:R-:W-:Y:S06]  /*1450*/  BRA `(.L_x_17) ;  /* 0x0000000000347947 */ /* 0x000fec0003800000 */
.L_x_16:
[----:B------:R-:W-:-:S04]  /*1460*/  LOP3.LUT R0, R0, 0x80000000, RZ, 0xc0, !PT ;  /* 0x8000000000007812 */ /* 0x000fc800078ec0ff */
[----:B------:R-:W-:Y:S01]  /*1470*/  LOP3.LUT R0, R0, 0x7f800000, RZ, 0xfc, !PT ;  /* 0x7f80000000007812 */ /* 0x000fe200078efcff */
[----:B------:R-:W-:Y:S06]  /*1480*/  BRA `(.L_x_17) ;  /* 0x0000000000287947 */ /* 0x000fec0003800000 */
.L_x_15:
[----:B------:R-:W-:Y:S01]  /*1490*/  LEA R0, R13, R0, 0x17 ;  /* 0x000000000d007211 */ /* 0x000fe200078eb8ff */
[----:B------:R-:W-:Y:S06]  /*14a0*/  BRA `(.L_x_17) ;  /* 0x0000000000207947 */ /* 0x000fec0003800000 */
.L_x_14:
[----:B------:R-:W-:-:S04]  /*14b0*/  LOP3.LUT R0, R15, 0x80000000, R0, 0x48, !PT ;  /* 0x800000000f007812 */ /* 0x000fc800078e4800 */
[----:B------:R-:W-:Y:S01]  /*14c0*/  LOP3.LUT R0, R0, 0x7f800000, RZ, 0xfc, !PT ;  /* 0x7f80000000007812 */ /* 0x000fe200078efcff */
[----:B------:R-:W-:Y:S06]  /*14d0*/  BRA `(.L_x_17) ;  /* 0x0000000000147947 */ /* 0x000fec0003800000 */
.L_x_13:
[----:B------:R-:W-:Y:S01]  /*14e0*/  LOP3.LUT R0, R15, 0x80000000, R0, 0x48, !PT ;  /* 0x800000000f007812 */ /* 0x000fe200078e4800 */
[----:B------:R-:W-:Y:S06]  /*14f0*/  BRA `(.L_x_17) ;  /* 0x00000000000c7947 */ /* 0x000fec0003800000 */
.L_x_12:
[----:B------:R-:W0:Y:S01]  /*1500*/  MUFU.RSQ R0, -QNAN ;  /* 0xffc0000000007908 */ /* 0x000e220000001400 */
[----:B------:R-:W-:Y:S05]  /*1510*/  BRA `(.L_x_17) ;  /* 0x0000000000047947 */ /* 0x000fea0003800000 */
.L_x_11:
[----:B------:R-:W-:-:S07]  /*1520*/  FADD.FTZ R0, R0, R11 ;  /* 0x0000000b00007221 */ /* 0x000fce0000010000 */
.L_x_17:
[----:B------:R-:W-:Y:S01]  /*1530*/  HFMA2 R13, -RZ, RZ, 0, 0 ;  /* 0x00000000ff0d7431 */ /* 0x000fe200000001ff */
[----:B0-----:R-:W-:-:S03]  /*1540*/  MOV R15, R0 ;  /* 0x00000000000f7202 */ /* 0x001fc60000000f00 */
[----:B------:R-:W-:Y:S05]  /*1550*/  RET.REL.NODEC R12 `(_Z7softmaxPf) ;  /* 0xffffffe80ca87950 */ /* 0x000fea0003c3ffff */
.L_x_18:
[----:B------:R-:W-:-:S00]  /*1560*/  BRA `(.L_x_18) ;  /* 0xfffffffc00fc7947 */ /* 0x000fc0000383ffff */
[----:B------:R-:W-:-:S00]  /*1570*/  NOP ;  /* 0x0000000000007918 */ /* 0x000fc00000000000 */
        /* <DEDUP_REMOVED lines=8> */
.L_x_28:


//--------------------- .text._Z4FC_2PfS_S_S_     --------------------------
	.section	.text._Z4FC_2PfS_S_S_,"ax",@progbits
	.align	128
        .global         _Z4FC_2PfS_S_S_
        .type           _Z4FC_2PfS_S_S_,@function
        .size           _Z4FC_2PfS_S_S_,(.L_x_30 - _Z4FC_2PfS_S_S_)
        .other          _Z4FC_2PfS_S_S_,@"STO_CUDA_ENTRY STV_DEFAULT"
_Z4FC_2PfS_S_S_:
.text._Z4FC_2PfS_S_S_:
[----:B------:R-:W-:Y:S01]  /*0000*/  LDC R1, c[0x0][0x37c] ;  /* 0x0000df00ff017b82 */ /* 0x000fe20000000800 */
[----:B------:R-:W0:Y:S07]  /*0010*/  S2R R6, SR_TID.X ;  /* 0x0000000000067919 */ /* 0x000e2e0000002100 */
[----:B------:R-:W0:Y:S01]  /*0020*/  LDC.64 R2, c[0x0][0x390] ;  /* 0x0000e400ff027b82 */ /* 0x000e220000000a00 */
[----:B------:R-:W1:Y:S01]  /*0030*/  LDCU.64 UR6, c[0x0][0x358] ;  /* 0x00006b00ff0677ac */ /* 0x000e620008000a00 */
[----:B------:R-:W2:Y:S06]  /*0040*/  LDCU.64 UR4, c[0x0][0x380] ;  /* 0x00007000ff0477ac */ /* 0x000eac0008000a00 */
[----:B------:R-:W1:Y:S01]  /*0050*/  LDC.64 R4, c[0x0][0x380] ;  /* 0x0000e000ff047b82 */ /* 0x000e620000000a00 */
[----:B0-----:R-:W-:Y:S01]  /*0060*/  IMAD.WIDE.U32 R2, R6, 0x7d0, R2 ;  /* 0x000007d006027825 */ /* 0x001fe200078e0002 */
[----:B-1----:R-:W3:Y:S04]  /*0070*/  LDG.E R11, desc[UR6][R4.64] ;  /* 0x00000006040b7981 */ /* 0x002ee8000c1e1900 */
[----:B------:R-:W3:Y:S04]  /*0080*/  LDG.E R0, desc[UR6][R2.64] ;  /* 0x0000000602007981 */ /* 0x000ee8000c1e1900 */
[----:B------:R-:W4:Y:S04]  /*0090*/  LDG.E R14, desc[UR6][R4.64+0x4] ;  /* 0x00000406040e7981 */ /* 0x000f28000c1e1900 */
[----:B------:R-:W4:Y:S04]  /*00a0*/  LDG.E R13, desc[UR6][R2.64+0x4] ;  /* 0x00000406020d7981 */ /* 0x000f28000c1e1900 */
[----:B------:R-:W5:Y:S04]  /*00b0*/  LDG.E R24, desc[UR6][R4.64+0x8] ;  /* 0x0000080604187981 */ /* 0x000f68000c1e1900 */
[----:B------:R-:W5:Y:S04]  /*00c0*/  LDG.E R15, desc[UR6][R2.64+0x8] ;  /* 0x00000806020f7981 */ /* 0x000f68000c1e1900 */
[----:B------:R-:W2:Y:S04]  /*00d0*/  LDG.E R18, desc[UR6][R4.64+0xc] ;  /* 0x00000c0604127981 */ /* 0x000ea8000c1e1900 */
        /* <DEDUP_REMOVED lines=12> */
[----:B------:R-:W2:Y:S01]  /*01a0*/  LDG.E R27, desc[UR6][R2.64+0x4c] ;  /* 0x00004c06021b7981 */ /* 0x000ea2000c1e1900 */
[----:B---3--:R-:W-:-:S03]  /*01b0*/  FFMA R12, R0, R11, RZ ;  /* 0x0000000b000c7223 */ /* 0x008fc600000000ff */
[----:B------:R-:W3:Y:S04]  /*01c0*/  LDG.E R0, desc[UR6][R4.64+0x24] ;  /* 0x0000240604007981 */ /* 0x000ee8000c1e1900 */
[----:B------:R-:W3:Y:S01]  /*01d0*/  LDG.E R11, desc[UR6][R2.64+0x24] ;  /* 0x00002406020b7981 */ /* 0x000ee2000c1e1900 */
[----:B----4-:R-:W-:-:S03]  /*01e0*/  FFMA R14, R13, R14, R12 ;  /* 0x0000000e0d0e7223 */ /* 0x010fc6000000000c */
[----:B------:R-:W4:Y:S04]  /*01f0*/  LDG.E R12, desc[UR6][R4.64+0x28] ;  /* 0x00002806040c7981 */ /* 0x000f28000c1e1900 */
[----:B------:R-:W4:Y:S01]  /*0200*/  LDG.E R13, desc[UR6][R2.64+0x28] ;  /* 0x00002806020d7981 */ /* 0x000f22000c1e1900 */
[----:B-----5:R-:W-:-:S03]  /*0210*/  FFMA R24, R15, R24, R14 ;  /* 0x000000180f187223 */ /* 0x020fc6000000000e */
[----:B------:R-:W5:Y:S04]  /*0220*/  LDG.E R14, desc[UR6][R4.64+0x2c] ;  /* 0x00002c06040e7981 */ /* 0x000f68000c1e1900 */
[----:B------:R-:W5:Y:S01]  /*0230*/  LDG.E R15, desc[UR6][R2.64+0x2c] ;  /* 0x00002c06020f7981 */ /* 0x000f62000c1e1900 */
[----:B--2---:R-:W-:-:S03]  /*0240*/  FFMA R24, R19, R18, R24 ;  /* 0x0000001213187223 */ /* 0x004fc60000000018 */
[----:B------:R-:W2:Y:S04]  /*0250*/  LDG.E R19, desc[UR6][R4.64+0x30] ;  /* 0x0000300604137981 */ /* 0x000ea8000c1e1900 */
[----:B------:R-:W2:Y:S01]  /*0260*/  LDG.E R18, desc[UR6][R2.64+0x30] ;  /* 0x0000300602127981 */ /* 0x000ea2000c1e1900 */
[----:B------:R-:W-:-:S03]  /*0270*/  FFMA R25, R21, R20, R24 ;  /* 0x0000001415197223 */ /* 0x000fc60000000018 */
        /* <DEDUP_REMOVED lines=13> */
[----:B------:R-:W2:Y:S04]  /*0350*/  LDG.E R24, desc[UR6][R2.64+0x44] ;  /* 0x0000440602187981 */ /* 0x000ea8000c1e1900 */
[----:B------:R0:W2:Y:S04]  /*0360*/  LDG.E R10, desc[UR6][R4.64+0x48] ;  /* 0x00004806040a7981 */ /* 0x0000a8000c1e1900 */
[----:B------:R1:W2:Y:S01]  /*0370*/  LDG.E R9, desc[UR6][R2.64+0x48] ;  /* 0x0000480602097981 */ /* 0x0002a2000c1e1900 */
[----:B------:R-:W-:-:S04]  /*0380*/  UIADD3 UR4, UP0, UPT, UR4, 0x8, URZ ;  /* 0x0000000804047890 */ /* 0x000fc8000ff1e0ff */
[----:B------:R-:W-:Y:S01]  /*0390*/  UIADD3 UR4, UP1, UPT, UR4, 0x50, URZ ;  /* 0x0000005004047890 */ /* 0x000fe2000ff3e0ff */
[----:B0-----:R-:W-:-:S03]  /*03a0*/  IADD3 R4, P0, PT, R2, 0x58, RZ ;  /* 0x0000005802047810 */ /* 0x001fc60007f1e0ff */
[----:B------:R-:W-:Y:S01]  /*03b0*/  UIADD3.X UR5, UPT, UPT, URZ, URZ, UR5, UP1, UP0 ;  /* 0x000000ffff057290 */ /* 0x000fe20008fe0405 */
[----:B------:R-:W-:Y:S02]  /*03c0*/  IADD3.X R5, PT, PT, RZ, R3, RZ, P0, !PT ;  /* 0x00000003ff057210 */ /* 0x000fe400007fe4ff */
[----:B-1----:R-:W-:-:S03]  /*03d0*/  MOV R2, UR4 ;  /* 0x0000000400027c02 */ /* 0x002fc60008000f00 */
[----:B------:R-:W-:Y:S01]  /*03e0*/  MOV R3, UR5 ;  /* 0x0000000500037c02 */ /* 0x000fe20008000f00 */
[----:B------:R-:W-:Y:S01]  /*03f0*/  UMOV UR4, 0x14 ;  /* 0x0000001400047882 */ /* 0x000fe20000000000 */
[----:B---3--:R-:W-:-:S04]  /*0400*/  FFMA R0, R11, R0, R28 ;  /* 0x000000000b007223 */ /* 0x008fc8000000001c */
[----:B----4-:R-:W-:-:S04]  /*0410*/  FFMA R0, R13, R12, R0 ;  /* 0x0000000c0d007223 */ /* 0x010fc80000000000 */
[----:B-----5:R-:W-:-:S04]  /*0420*/  FFMA R15, R15, R14, R0 ;  /* 0x0000000e0f0f7223 */ /* 0x020fc80000000000 */
[----:B--2---:R-:W-:-:S04]  /*0430*/  FFMA R15, R18, R19, R15 ;  /* 0x00000013120f7223 */ /* 0x004fc8000000000f */
[----:B------:R-:W-:-:S04]  /*0440*/  FFMA R15, R20, R21, R15 ;  /* 0x00000015140f7223 */ /* 0x000fc8000000000f */
[----:B------:R-:W-:-:S04]  /*0450*/  FFMA R15, R22, R23, R15 ;  /* 0x00000017160f7223 */ /* 0x000fc8000000000f */
[----:B------:R-:W-:-:S04]  /*0460*/  FFMA R15, R16, R17, R15 ;  /* 0x00000011100f7223 */ /* 0x000fc8000000000f */
[----:B------:R-:W-:-:S04]  /*0470*/  FFMA R7, R8, R7, R15 ;  /* 0x0000000708077223 */ /* 0x000fc8000000000f */
[----:B------:R-:W-:-:S04]  /*0480*/  FFMA R24, R24, R25, R7 ;  /* 0x0000001918187223 */ /* 0x000fc80000000007 */
[----:B------:R-:W-:-:S04]  /*0490*/  FFMA R10, R9, R10, R24 ;  /* 0x0000000a090a7223 */ /* 0x000fc80000000018 */
[----:B------:R-:W-:-:S07]  /*04a0*/  FFMA R26, R27, R26, R10 ;  /* 0x0000001a1b1a7223 */ /* 0x000fce000000000a */
.L_x_19:
[----:B------:R-:W2:Y:S04]  /*04b0*/  LDG.E R17, desc[UR6][R4.64+-0x8] ;  /* 0xfffff80604117981 */ /* 0x000ea8000c1e1900 */
[----:B------:R-:W2:Y:S04]  /*04c0*/  LDG.E R16, desc[UR6][R2.64+-0x8] ;  /* 0xfffff80602107981 */ /* 0x000ea8000c1e1900 */
[----:B------:R-:W3:Y:S04]  /*04d0*/  LDG.E R19, desc[UR6][R4.64+-0x4] ;  /* 0xfffffc0604137981 */ /* 0x000ee8000c1e1900 */
[----:B------:R-:W3:Y:S04]  /*04e0*/  LDG.E R18, desc[UR6][R2.64+-0x4] ;  /* 0xfffffc0602127981 */ /* 0x000ee8000c1e1900 */
[----:B------:R-:W4:Y:S04]  /*04f0*/  LDG.E R7, desc[UR6][R4.64] ;  /* 0x0000000604077981 */ /* 0x000f28000c1e1900 */
[----:B------:R-:W4:Y:S04]  /*0500*/  LDG.E R0, desc[UR6][R2.64] ;  /* 0x0000000602007981 */ /* 0x000f28000c1e1900 */
[----:B------:R-:W5:Y:S04]  /*0510*/  LDG.E R8, desc[UR6][R4.64+0x4] ;  /* 0x0000040604087981 */ /* 0x000f68000c1e1900 */
        /* <DEDUP_REMOVED lines=12> */
[----:B------:R-:W5:Y:S01]  /*05e0*/  LDG.E R25, desc[UR6][R2.64+0x1c] ;  /* 0x00001c0602197981 */ /* 0x000f62000c1e1900 */
[----:B--2---:R-:W-:-:S04]  /*05f0*/  FFMA R16, R17, R16, R26 ;  /* 0x0000001011107223 */ /* 0x004fc8000000001a */
[----:B---3--:R-:W-:Y:S02]  /*0600*/  FFMA R16, R19, R18, R16 ;  /* 0x0000001213107223 */ /* 0x008fe40000000010 */
[----:B------:R-:W2:Y:S04]  /*0610*/  LDG.E R18, desc[UR6][R4.64+0x20] ;  /* 0x0000200604127981 */ /* 0x000ea8000c1e1900 */
[----:B------:R-:W2:Y:S01]  /*0620*/  LDG.E R19, desc[UR6][R2.64+0x20] ;  /* 0x0000200602137981 */ /* 0x000ea2000c1e1900 */
[----:B----4-:R-:W-:-:S03]  /*0630*/  FFMA R17, R7, R0, R16 ;  /* 0x0000000007117223 */ /* 0x010fc60000000010 */
[----:B------:R-:W3:Y:S04]  /*0640*/  LDG.E R0, desc[UR6][R4.64+0x24] ;  /* 0x0000240604007981 */ /* 0x000ee8000c1e1900 */
[----:B------:R-:W3:Y:S01]  /*0650*/  LDG.E R7, desc[UR6][R2.64+0x24] ;  /* 0x0000240602077981 */ /* 0x000ee2000c1e1900 */
[----:B-----5:R-:W-:-:S03]  /*0660*/  FFMA R17, R8, R9, R17 ;  /* 0x0000000908117223 */ /* 0x020fc60000000011 */
[----:B------:R-:W4:Y:S04]  /*0670*/  LDG.E R8, desc[UR6][R4.64+0x28] ;  /* 0x0000280604087981 */ /* 0x000f28000c1e1900 */
[----:B------:R-:W4:Y:S01]  /*0680*/  LDG.E R9, desc[UR6][R2.64+0x28] ;  /* 0x0000280602097981 */ /* 0x000f22000c1e1900 */
[----:B------:R-:W-:-:S03]  /*0690*/  FFMA R17, R10, R11, R17 ;  /* 0x0000000b0a117223 */ /* 0x000fc60000000011 */
[----:B------:R-:W5:Y:S04]  /*06a0*/  LDG.E R10, desc[UR6][R4.64+0x2c] ;  /* 0x00002c06040a7981 */ /* 0x000f68000c1e1900 */
[----:B------:R-:W5:Y:S01]  /*06b0*/  LDG.E R11, desc[UR6][R2.64+0x2c] ;  /* 0x00002c06020b7981 */ /* 0x000f62000c1e1900 */
[----:B------:R-:W-:-:S03]  /*06c0*/  FFMA R17, R12, R13, R17 ;  /* 0x0000000d0c117223 */ /* 0x000fc60000000011 */
[----:B------:R-:W5:Y:S04]  /*06d0*/  LDG.E R12, desc[UR6][R4.64+0x30] ;  /* 0x00003006040c7981 */ /* 0x000f68000c1e1900 */
[----:B------:R-:W5:Y:S01]  /*06e0*/  LDG.E R13, desc[UR6][R2.64+0x30] ;  /* 0x00003006020d7981 */ /* 0x000f62000c1e1900 */
[----:B------:R-:W-:-:S03]  /*06f0*/  FFMA R27, R14, R15, R17 ;  /* 0x0000000f0e1b7223 */ /* 0x000fc60000000011 */
[----:B------:R-:W5:Y:S04]  /*0700*/  LDG.E R14, desc[UR6][R4.64+0x34] ;  /* 0x00003406040e7981 */ /* 0x000f68000c1e1900 */
[----:B------:R-:W5:Y:S04]  /*0710*/  LDG.E R15, desc[UR6][R2.64+0x34] ;  /* 0x00003406020f7981 */ /* 0x000f68000c1e1900 */
[----:B------:R-:W5:Y:S04]  /*0720*/  LDG.E R16, desc[UR6][R4.64+0x38] ;  /* 0x0000380604107981 */ /* 0x000f68000c1e1900 */
[----:B------:R-:W5:Y:S01]  /*0730*/  LDG.E R17, desc[UR6][R2.64+0x38] ;  /* 0x0000380602117981 */ /* 0x000f62000c1e1900 */
[----:B------:R-:W-:-:S03]  /*0740*/  FFMA R27, R20, R21, R27 ;  /* 0x00000015141b7223 */ /* 0x000fc6000000001b */
[----:B------:R-:W5:Y:S04]  /*0750*/  LDG.E R20, desc[UR6][R4.64+0x3c] ;  /* 0x00003c0604147981 */ /* 0x000f68000c1e1900 */
[----:B------:R-:W5:Y:S01]  /*0760*/  LDG.E R21, desc[UR6][R2.64+0x3c] ;  /* 0x00003c0602157981 */ /* 0x000f62000c1e1900 */
[----:B------:R-:W-:-:S03]  /*0770*/  FFMA R23, R22, R23, R27 ;  /* 0x0000001716177223 */ /* 0x000fc6000000001b */
[----:B------:R-:W5:Y:S01]  /*0780*/  LDG.E R22, desc[UR6][R4.64+0x40] ;  /* 0x0000400604167981 */ /* 0x000f62000c1e1900 */
[----:B------:R-:W-:-:S03]  /*0790*/  FFMA R25, R24, R25, R23 ;  /* 0x0000001918197223 */ /* 0x000fc60000000017 */
[----:B------:R-:W5:Y:S04]  /*07a0*/  LDG.E R23, desc[UR6][R2.64+0x40] ;  /* 0x0000400602177981 */ /* 0x000f68000c1e1900 */
[----:B------:R-:W5:Y:S01]  /*07b0*/  LDG.E R24, desc[UR6][R4.64+0x44] ;  /* 0x0000440604187981 */ /* 0x000f62000c1e1900 */
[----:B--2---:R-:W-:-:S03]  /*07c0*/  FFMA R19, R18, R19, R25 ;  /* 0x0000001312137223 */ /* 0x004fc60000000019 */
[----:B------:R-:W2:Y:S04]  /*07d0*/  LDG.E R25, desc[UR6][R2.64+0x44] ;  /* 0x0000440602197981 */ /* 0x000ea8000c1e1900 */
[----:B------:R-:W2:Y:S01]  /*07e0*/  LDG.E R18, desc[UR6][R4.64+0x5c] ;  /* 0x00005c0604127981 */ /* 0x000ea2000c1e1900 */
[----:B---3--:R-:W-:-:S03]  /*07f0*/  FFMA R19, R0, R7, R19 ;  /* 0x0000000700137223 */ /* 0x008fc60000000013 */
        /* <DEDUP_REMOVED lines=79> */
[----:B------:R0:W5:Y:S04]  /*0cf0*/  LDG.E R26, desc[UR6][R4.64+0xb4] ;  /* 0x0000b406041a7981 */ /* 0x000168000c1e1900 */
[----:B------:R1:W5:Y:S01]  /*0d00*/  LDG.E R21, desc[UR6][R2.64+0xb4] ;  /* 0x0000b40602157981 */ /* 0x000362000c1e1900 */
[----:B------:R-:W-:-:S04]  /*0d10*/  UIADD3 UR4, UPT, UPT, UR4, 0x30, URZ ;  /* 0x0000003004047890 */ /* 0x000fc8000fffe0ff */
[----:B------:R-:W-:Y:S01]  /*0d20*/  UISETP.NE.AND UP0, UPT, UR4, 0x1f4, UPT ;  /* 0x000001f40400788c */ /* 0x000fe2000bf05270 */
[----:B0-----:R-:W-:Y:S02]  /*0d30*/  IADD3 R4, P0, PT, R4, 0xc0, RZ ;  /* 0x000000c004047810 */ /* 0x001fe40007f1e0ff */
[----:B-1----:R-:W-:Y:S02]  /*0d40*/  IADD3 R2, P1, PT, R2, 0xc0, RZ ;  /* 0x000000c002027810 */ /* 0x002fe40007f3e0ff */
[----:B------:R-:W-:Y:S02]  /*0d50*/  IADD3.X R5, PT, PT, RZ, R5, RZ, P0, !PT ;  /* 0x00000005ff057210 */ /* 0x000fe400007fe4ff */
[----:B------:R-:W-:Y:S01]  /*0d60*/  IADD3.X R3, PT, PT, RZ, R3, RZ, P1, !PT ;  /* 0x00000003ff037210 */ /* 0x000fe20000ffe4ff */
[----:B--2---:R-:W-:-:S04]  /*0d70*/  FFMA R7, R7, R0, R20 ;  /* 0x0000000007077223 */ /* 0x004fc80000000014 */
[----:B---3--:R-:W-:-:S04]  /*0d80*/  FFMA R7, R8, R9, R7 ;  /* 0x0000000908077223 */ /* 0x008fc80000000007 */
[----:B----4-:R-:W-:-:S04]  /*0d90*/  FFMA R7, R10, R11, R7 ;  /* 0x0000000b0a077223 */ /* 0x010fc80000000007 */
[----:B-----5:R-:W-:-:S04]  /*0da0*/  FFMA R7, R12, R13, R7 ;  /* 0x0000000d0c077223 */ /* 0x020fc80000000007 */
[----:B------:R-:W-:-:S04]  /*0db0*/  FFMA R7, R14, R15, R7 ;  /* 0x0000000f0e077223 */ /* 0x000fc80000000007 */
[----:B------:R-:W-:-:S04]  /*0dc0*/  FFMA R7, R18, R19, R7 ;  /* 0x0000001312077223 */ /* 0x000fc80000000007 */
[----:B------:R-:W-:-:S04]  /*0dd0*/  FFMA R23, R22, R23, R7 ;  /* 0x0000001716177223 */ /* 0x000fc80000000007 */
[----:B------:R-:W-:-:S04]  /*0de0*/  FFMA R23, R24, R25, R23 ;  /* 0x0000001918177223 */ /* 0x000fc80000000017 */
[----:B------:R-:W-:-:S04]  /*0df0*/  FFMA R17, R16, R17, R23 ;  /* 0x0000001110117223 */ /* 0x000fc80000000017 */
[----:B------:R-:W-:Y:S01]  /*0e00*/  FFMA R26, R26, R21, R17 ;  /* 0x000000151a1a7223 */ /* 0x000fe20000000011 */
[----:B------:R-:W-:Y:S06]  /*0e10*/  BRA.U UP0, `(.L_x_19) ;  /* 0xfffffff500a47547 */ /* 0x000fec000b83ffff */
[----:B------:R-:W0:Y:S08]  /*0e20*/  LDC.64 R2, c[0x0][0x398] ;  /* 0x0000e600ff027b82 */ /* 0x000e300000000a00 */
[----:B------:R-:W1:Y:S01]  /*0e30*/  LDC.64 R4, c[0x0][0x388] ;  /* 0x0000e200ff047b82 */ /* 0x000e620000000a00 */
[----:B0-----:R-:W-:-:S06]  /*0e40*/  IMAD.WIDE.U32 R2, R6, 0x4, R2 ;  /* 0x0000000406027825 */ /* 0x001fcc00078e0002 */
[----:B------:R-:W2:Y:S01]  /*0e50*/  LDG.E R3, desc[UR6][R2.64] ;  /* 0x0000000602037981 */ /* 0x000ea2000c1e1900 */
[----:B-1----:R-:W-:-:S04]  /*0e60*/  IMAD.WIDE.U32 R6, R6, 0x4, R4 ;  /* 0x0000000406067825 */ /* 0x002fc800078e0004 */
[----:B--2---:R-:W-:-:S05]  /*0e70*/  FADD R5, R26, R3 ;  /* 0x000000031a057221 */ /* 0x004fca0000000000 */
[----:B------:R-:W-:Y:S01]  /*0e80*/  STG.E desc[UR6][R6.64], R5 ;  /* 0x0000000506007986 */ /* 0x000fe2000c101906 */
[----:B------:R-:W-:Y:S05]  /*0e90*/  EXIT ;  /* 0x000000000000794d */ /* 0x000fea0003800000 */
.L_x_20:
        /* <DEDUP_REMOVED lines=14> */
.L_x_30:


//--------------------- .text._Z4FC_1PfS_S_S_     --------------------------
	.section	.text._Z4FC_1PfS_S_S_,"ax",@progbits
	.align	128
        .global         _Z4FC_1PfS_S_S_
        .type           _Z4FC_1PfS_S_S_,@function
        .size           _Z4FC_1PfS_S_S_,(.L_x_31 - _Z4FC_1PfS_S_S_)
        .other          _Z4FC_1PfS_S_S_,@"STO_CUDA_ENTRY STV_DEFAULT"
_Z4FC_1PfS_S_S_:
.text._Z4FC_1PfS_S_S_:
[----:B------:R-:W-:Y:S01]  /*0000*/  LDC R1, c[0x0][0x37c] ;  /* 0x0000df00ff017b82 */ /* 0x000fe20000000800 */
[----:B------:R-:W0:Y:S07]  /*0010*/  S2R R0, SR_TID.X ;  /* 0x0000000000007919 */ /* 0x000e2e0000002100 */
[----:B------:R-:W0:Y:S01]  /*0020*/  LDC.64 R2, c[0x0][0x390] ;  /* 0x0000e400ff027b82 */ /* 0x000e220000000a00 */
[----:B------:R-:W1:Y:S01]  /*0030*/  LDCU.64 UR4, c[0x0][0x380] ;  /* 0x00007000ff0477ac */ /* 0x000e620008000a00 */
[----:B------:R-:W-:Y:S01]  /*0040*/  HFMA2 R14, -RZ, RZ, 0, 0 ;  /* 0x00000000ff0e7431 */ /* 0x000fe200000001ff */
[----:B------:R-:W2:Y:S01]  /*0050*/  LDCU.64 UR6, c[0x0][0x358] ;  /* 0x00006b00ff0677ac */ /* 0x000ea20008000a00 */
[----:B-1----:R-:W-:-:S04]  /*0060*/  UIADD3 UR4, UP0, UPT, UR4, 0x20, URZ ;  /* 0x0000002004047890 */ /* 0x002fc8000ff1e0ff */
[----:B------:R-:W-:Y:S01]  /*0070*/  UIADD3.X UR5, UPT, UPT, URZ, UR5, URZ, UP0, !UPT ;  /* 0x00000005ff057290 */ /* 0x000fe200087fe4ff */
[----:B0-----:R-:W-:-:S03]  /*0080*/  IMAD.WIDE.U32 R2, R0, 0xc80, R2 ;  /* 0x00000c8000027825 */ /* 0x001fc600078e0002 */
[----:B------:R-:W-:Y:S02]  /*0090*/  IADD3 R4, P0, PT, R2, 0x640, RZ ;  /* 0x0000064002047810 */ /* 0x000fe40007f1e0ff */
[----:B------:R-:W-:Y:S01]  /*00a0*/  MOV R2, UR4 ;  /* 0x0000000400027c02 */ /* 0x000fe20008000f00 */
[----:B------:R-:W-:Y:S01]  /*00b0*/  UMOV UR4, URZ ;  /* 0x000000ff00047c82 */ /* 0x000fe20008000000 */
[----:B------:R-:W-:Y:S02]  /*00c0*/  IADD3.X R5, PT, PT, RZ, R3, RZ, P0, !PT ;  /* 0x00000003ff057210 */ /* 0x000fe400007fe4ff */
[----:B--2---:R-:W-:-:S07]  /*00d0*/  MOV R3, UR5 ;  /* 0x0000000500037c02 */ /* 0x004fce0008000f00 */
.L_x_21:
        /* <DEDUP_REMOVED lines=19> */
[----:B--2---:R-:W-:-:S03]  /*0210*/  FFMA R15, R15, R16, R14 ;  /* 0x000000100f0f7223 */ /* 0x004fc6000000000e */
[----:B------:R-:W2:Y:S04]  /*0220*/  LDG.E R16, desc[UR6][R4.64+0xc8] ;  /* 0x0000c80604107981 */ /* 0x000ea8000c1e1900 */
[----:B------:R-:W2:Y:S01]  /*0230*/  LDG.E R14, desc[UR6][R4.64+0x190] ;  /* 0x00019006040e7981 */ /* 0x000ea2000c1e1900 */
[----:B---3--:R-:W-:-:S03]  /*0240*/  FFMA R24, R24, R25, R15 ;  /* 0x0000001918187223 */ /* 0x008fc6000000000f */
        /* <DEDUP_REMOVED lines=13> */
[----:B------:R0:W5:Y:S04]  /*0320*/  LDG.E R12, desc[UR6][R4.64+0x578] ;  /* 0x00057806040c7981 */ /* 0x000168000c1e1900 */
[----:B------:R1:W5:Y:S01]  /*0330*/  LDG.E R13, desc[UR6][R2.64+0x1c] ;  /* 0x00001c06020d7981 */ /* 0x000362000c1e1900 */
[----:B------:R-:W-:-:S04]  /*0340*/  FFMA R7, R7, R6, R26 ;  /* 0x0000000607077223 */ /* 0x000fc8000000001a */
[----:B------:R-:W-:-:S04]  /*0350*/  FFMA R7, R10, R11, R7 ;  /* 0x0000000b0a077223 */ /* 0x000fc80000000007 */
[----:B------:R-:W-:Y:S01]  /*0360*/  FFMA R7, R8, R9, R7 ;  /* 0x0000000908077223 */ /* 0x000fe20000000007 */
        /* <DEDUP_REMOVED lines=20> */
[----:B------:R-:W-:-:S05]  /*04b0*/  FMNMX R7, RZ, R14, !PT ;  /* 0x0000000eff077209 */ /* 0x000fca0007800000 */
[----:B------:R-:W-:Y:S01]  /*04c0*/  STG.E desc[UR6][R4.64], R7 ;  /* 0x0000000704007986 */ /* 0x000fe2000c101906 */
[----:B------:R-:W-:Y:S05]  /*04d0*/  EXIT ;  /* 0x000000000000794d */ /* 0x000fea0003800000 */
.L_x_22:
        /* <DEDUP_REMOVED lines=10> */
.L_x_31:


//--------------------- .text._Z6Pool_2PfS_       --------------------------
	.section	.text._Z6Pool_2PfS_,"ax",@progbits
	.align	128
        .global         _Z6Pool_2PfS_
        .type           _Z6Pool_2PfS_,@function
        .size           _Z6Pool_2PfS_,(.L_x_32 - _Z6Pool_2PfS_)
        .other          _Z6Pool_2PfS_,@"STO_CUDA_ENTRY STV_DEFAULT"
_Z6Pool_2PfS_:
.text._Z6Pool_2PfS_:
[----:B------:R-:W-:Y:S01]  /*0000*/  LDC R1, c[0x0][0x37c] ;  /* 0x0000df00ff017b82 */ /* 0x000fe20000000800 */
[----:B------:R-:W0:Y:S07]  /*0010*/  S2R R11, SR_CTAID.X ;  /* 0x00000000000b7919 */ /* 0x000e2e0000002500 */
[----:B------:R-:W1:Y:S01]  /*0020*/  LDC.64 R2, c[0x0][0x380] ;  /* 0x0000e000ff027b82 */ /* 0x000e620000000a00 */
[----:B------:R-:W2:Y:S01]  /*0030*/  LDCU.64 UR4, c[0x0][0x358] ;  /* 0x00006b00ff0477ac */ /* 0x000ea20008000a00 */
[----:B------:R-:W0:Y:S01]  /*0040*/  S2R R8, SR_TID.X ;  /* 0x0000000000087919 */ /* 0x000e220000002100 */
[----:B------:R-:W3:Y:S01]  /*0050*/  S2R R13, SR_TID.Y ;  /* 0x00000000000d7919 */ /* 0x000ee20000002200 */
[----:B0-----:R-:W-:-:S04]  /*0060*/  LEA R0, R11, R8, 0x2 ;  /* 0x000000080b007211 */ /* 0x001fc800078e10ff */
[----:B---3--:R-:W-:-:S05]  /*0070*/  LEA R0, R0, R13, 0x3 ;  /* 0x0000000d00007211 */ /* 0x008fca00078e18ff */
[----:B------:R-:W-:-:S04]  /*0080*/  IMAD.SHL.U32 R5, R0, 0x2, RZ ;  /* 0x0000000200057824 */ /* 0x000fc800078e00ff */
[----:B-1----:R-:W-:Y:S02]  /*0090*/  IMAD.WIDE.U32 R2, R5, 0x4, R2 ;  /* 0x0000000405027825 */ /* 0x002fe400078e0002 */
[----:B------:R-:W0:Y:S03]  /*00a0*/  LDC.64 R4, c[0x0][0x388] ;  /* 0x0000e200ff047b82 */ /* 0x000e260000000a00 */
[----:B--2---:R-:W2:Y:S04]  /*00b0*/  LDG.E R0, desc[UR4][R2.64] ;  /* 0x0000000402007981 */ /* 0x004ea8000c1e1900 */
[----:B------:R-:W2:Y:S04]  /*00c0*/  LDG.E R7, desc[UR4][R2.64+0x20] ;  /* 0x0000200402077981 */ /* 0x000ea8000c1e1900 */
[----:B------:R-:W2:Y:S04]  /*00d0*/  LDG.E R6, desc[UR4][R2.64+0x4] ;  /* 0x0000040402067981 */ /* 0x000ea8000c1e1900 */
[----:B------:R-:W3:Y:S01]  /*00e0*/  LDG.E R9, desc[UR4][R2.64+0x24] ;  /* 0x0000240402097981 */ /* 0x000ee2000c1e1900 */
[----:B------:R-:W-:-:S05]  /*00f0*/  LEA R8, R8, R13, 0x2 ;  /* 0x0000000d08087211 */ /* 0x000fca00078e10ff */
[----:B------:R-:W-:-:S04]  /*0100*/  IMAD R11, R11, 0x10, R8 ;  /* 0x000000100b0b7824 */ /* 0x000fc800078e0208 */
[----:B0-----:R-:W-:Y:S01]  /*0110*/  IMAD.WIDE.U32 R4, R11, 0x4, R4 ;  /* 0x000000040b047825 */ /* 0x001fe200078e0004 */
[----:B--2---:R-:W-:-:S04]  /*0120*/  FMNMX3 R0, R0, R7, R6, !PT ;  /* 0x0000000700007276 */ /* 0x004fc80007800006 */
[----:B---3--:R-:W-:-:S05]  /*0130*/  FMNMX R9, R0, R9, !PT ;  /* 0x0000000900097209 */ /* 0x008fca0007800000 */
[----:B------:R-:W-:Y:S01]  /*0140*/  STG.E desc[UR4][R4.64], R9 ;  /* 0x0000000904007986 */ /* 0x000fe2000c101904 */
[----:B------:R-:W-:Y:S05]  /*0150*/  EXIT ;  /* 0x000000000000794d */ /* 0x000fea0003800000 */
.L_x_23:
        /* <DEDUP_REMOVED lines=10> */
.L_x_32:


//--------------------- .text._Z6Conv_2PfS_S_S_   --------------------------
	.section	.text._Z6Conv_2PfS_S_S_,"ax",@progbits
	.align	128
        .global         _Z6Conv_2PfS_S_S_
        .type           _Z6Conv_2PfS_S_S_,@function
        .size           _Z6Conv_2PfS_S_S_,(.L_x_33 - _Z6Conv_2PfS_S_S_)
        .other          _Z6Conv_2PfS_S_S_,@"STO_CUDA_ENTRY STV_DEFAULT"
_Z6Conv_2PfS_S_S_:
.text._Z6Conv_2PfS_S_S_:
[----:B------:R-:W-:Y:S01]  /*0000*/  LDC R1, c[0x0][0x37c] ;  /* 0x0000df00ff017b82 */ /* 0x000fe20000000800 */
[----:B------:R-:W0:Y:S07]  /*0010*/  S2R R0, SR_TID.Y ;  /* 0x0000000000007919 */ /* 0x000e2e0000002200 */
[----:B------:R-:W1:Y:S01]  /*0020*/  LDC.64 R8, c[0x0][0x390] ;  /* 0x0000e400ff087b82 */ /* 0x000e620000000a00 */
[----:B------:R-:W2:Y:S01]  /*0030*/  LDCU.64 UR4, c[0x0][0x380] ;  /* 0x00007000ff0477ac */ /* 0x000ea20008000a00 */
[----:B------:R-:W3:Y:S01]  /*0040*/  S2R R7, SR_TID.X ;  /* 0x0000000000077919 */ /* 0x000ee20000002100 */
[----:B------:R-:W4:Y:S01]  /*0050*/  LDCU.64 UR6, c[0x0][0x358] ;  /* 0x00006b00ff0677ac */ /* 0x000f220008000a00 */
[----:B------:R-:W1:Y:S01]  /*0060*/  S2R R6, SR_CTAID.X ;  /* 0x0000000000067919 */ /* 0x000e620000002500 */
[----:B0-----:R-:W-:-:S04]  /*0070*/  IMAD.WIDE.U32 R2, R0, 0x4, RZ ;  /* 0x0000000400027825 */ /* 0x001fc800078e00ff */
[----:B---3--:R-:W-:-:S04]  /*0080*/  IMAD.WIDE.U32 R4, R7, 0x30, R2 ;  /* 0x0000003007047825 */ /* 0x008fc800078e0002 */
[----:B-1----:R-:W-:Y:S01]  /*0090*/  IMAD.WIDE.U32 R2, R6, 0x7d0, R8 ;  /* 0x000007d006027825 */ /* 0x002fe200078e0008 */
[----:B--2---:R-:W-:Y:S01]  /*00a0*/  IADD3 R8, P1, PT, R4, UR4, RZ ;  /* 0x0000000404087c10 */ /* 0x004fe2000ff3e0ff */
[----:B------:R-:W-:Y:S01]  /*00b0*/  UMOV UR4, URZ ;  /* 0x000000ff00047c82 */ /* 0x000fe20008000000 */
[----:B------:R-:W-:Y:S02]  /*00c0*/  IADD3 R4, P0, PT, R2, 0x30, RZ ;  /* 0x0000003002047810 */ /* 0x000fe40007f1e0ff */
[----:B------:R-:W-:Y:S01]  /*00d0*/  IADD3 R2, P2, PT, R8, 0x68, RZ ;  /* 0x0000006808027810 */ /* 0x000fe20007f5e0ff */
[----:B------:R-:W-:Y:S01]  /*00e0*/  HFMA2 R8, -RZ, RZ, 0, 0 ;  /* 0x00000000ff087431 */ /* 0x000fe200000001ff */
[----:B------:R-:W-:Y:S02]  /*00f0*/  IADD3.X R9, PT, PT, RZ, R3, RZ, P0, !PT ;  /* 0x00000003ff097210 */ /* 0x000fe400007fe4ff */
[----:B----4-:R-:W-:-:S09]  /*0100*/  IADD3.X R3, PT, PT, RZ, UR5, R5, P2, P1 ;  /* 0x00000005ff037c10 */ /* 0x010fd200097e2405 */
.L_x_24:
[----:B------:R-:W-:Y:S01]  /*0110*/  MOV R5, R9 ;  /* 0x0000000900057202 */ /* 0x000fe20000000f00 */
[----:B------:R-:W2:Y:S04]  /*0120*/  LDG.E R26, desc[UR6][R2.64+-0x64] ;  /* 0xffff9c06021a7981 */ /* 0x000ea8000c1e1900 */
[----:B------:R-:W3:Y:S04]  /*0130*/  LDG.E R9, desc[UR6][R2.64+-0x68] ;  /* 0xffff980602097981 */ /* 0x000ee8000c1e1900 */
[----:B------:R-:W3:Y:S04]  /*0140*/  LDG.E R18, desc[UR6][R4.64+-0x30] ;  /* 0xffffd00604127981 */ /* 0x000ee8000c1e1900 */
[----:B------:R-:W2:Y:S04]  /*0150*/  LDG.E R19, desc[UR6][R4.64+-0x2c] ;  /* 0xffffd40604137981 */ /* 0x000ea8000c1e1900 */
        /* <DEDUP_REMOVED lines=14> */
[----:B---3--:R-:W-:-:S03]  /*0240*/  FFMA R9, R9, R18, R8 ;  /* 0x0000001209097223 */ /* 0x008fc60000000008 */
[----:B------:R-:W3:Y:S01]  /*0250*/  LDG.E R8, desc[UR6][R2.64+-0x28] ;  /* 0xffffd80602087981 */ /* 0x000ee2000c1e1900 */
[----:B--2---:R-:W-:-:S03]  /*0260*/  FFMA R26, R26, R19, R9 ;  /* 0x000000131a1a7223 */ /* 0x004fc60000000009 */
[----:B------:R-:W3:Y:S04]  /*0270*/  LDG.E R9, desc[UR6][R4.64+-0xc] ;  /* 0xfffff40604097981 */ /* 0x000ee8000c1e1900 */
[----:B------:R-:W2:Y:S01]  /*0280*/  LDG.E R18, desc[UR6][R4.64+0x4] ;  /* 0x0000040604127981 */ /* 0x000ea2000c1e1900 */
[----:B----4-:R-:W-:-:S03]  /*0290*/  FFMA R19, R11, R10, R26 ;  /* 0x0000000a0b137223 */ /* 0x010fc6000000001a */
[----:B------:R-:W4:Y:S04]  /*02a0*/  LDG.E R10, desc[UR6][R2.64+-0x8] ;  /* 0xfffff806020a7981 */ /* 0x000f28000c1e1900 */
[----:B------:R-:W4:Y:S01]  /*02b0*/  LDG.E R11, desc[UR6][R4.64+-0x8] ;  /* 0xfffff806040b7981 */ /* 0x000f22000c1e1900 */
[----:B-----5:R-:W-:-:S03]  /*02c0*/  FFMA R19, R12, R13, R19 ;  /* 0x0000000d0c137223 */ /* 0x020fc60000000013 */
[----:B------:R-:W5:Y:S04]  /*02d0*/  LDG.E R12, desc[UR6][R2.64+-0x4] ;  /* 0xfffffc06020c7981 */ /* 0x000f68000c1e1900 */
[----:B------:R-:W5:Y:S01]  /*02e0*/  LDG.E R13, desc[UR6][R4.64+-0x4] ;  /* 0xfffffc06040d7981 */ /* 0x000f62000c1e1900 */
[----:B------:R-:W-:-:S03]  /*02f0*/  FFMA R19, R14, R15, R19 ;  /* 0x0000000f0e137223 */ /* 0x000fc60000000013 */
[----:B------:R-:W2:Y:S04]  /*0300*/  LDG.E R14, desc[UR6][R2.64] ;  /* 0x00000006020e7981 */ /* 0x000ea8000c1e1900 */
[----:B------:R-:W2:Y:S01]  /*0310*/  LDG.E R15, desc[UR6][R4.64] ;  /* 0x00000006040f7981 */ /* 0x000ea2000c1e1900 */
[----:B------:R-:W-:-:S03]  /*0320*/  FFMA R27, R16, R17, R19 ;  /* 0x00000011101b7223 */ /* 0x000fc60000000013 */
[----:B------:R-:W2:Y:S04]  /*0330*/  LDG.E R19, desc[UR6][R2.64+0x4] ;  /* 0x0000040602137981 */ /* 0x000ea8000c1e1900 */
[----:B------:R-:W2:Y:S04]  /*0340*/  LDG.E R17, desc[UR6][R2.64+0x8] ;  /* 0x0000080602117981 */ /* 0x000ea8000c1e1900 */
[----:B------:R-:W2:Y:S01]  /*0350*/  LDG.E R16, desc[UR6][R4.64+0x8] ;  /* 0x0000080604107981 */ /* 0x000ea2000c1e1900 */
[----:B------:R-:W-:-:S03]  /*0360*/  FFMA R27, R20, R21, R27 ;  /* 0x00000015141b7223 */ /* 0x000fc6000000001b */
[----:B------:R-:W2:Y:S04]  /*0370*/  LDG.E R21, desc[UR6][R2.64+0x28] ;  /* 0x0000280602157981 */ /* 0x000ea8000c1e1900 */
[----:B------:R-:W2:Y:S01]  /*0380*/  LDG.E R20, desc[UR6][R4.64+0xc] ;  /* 0x00000c0604147981 */ /* 0x000ea2000c1e1900 */
[----:B------:R-:W-:-:S03]  /*0390*/  FFMA R23, R22, R23, R27 ;  /* 0x0000001716177223 */ /* 0x000fc6000000001b */
[----:B------:R-:W2:Y:S01]  /*03a0*/  LDG.E R22, desc[UR6][R4.64+0x10] ;  /* 0x0000100604167981 */ /* 0x000ea2000c1e1900 */
[----:B------:R-:W-:-:S03]  /*03b0*/  FFMA R25, R24, R25, R23 ;  /* 0x0000001918197223 */ /* 0x000fc60000000017 */
        /* <DEDUP_REMOVED lines=24> */
[----:B------:R-:W-:Y:S01]  /*0540*/  FFMA R23, R23, R22, R26 ;  /* 0x0000001617177223 */ /* 0x000fe2000000001a */
[----:B------:R-:W-:-:S04]  /*0550*/  UIADD3 UR4, UPT, UPT, UR4, 0x1, URZ ;  /* 0x0000000104047890 */ /* 0x000fc8000fffe0ff */
[----:B------:R-:W-:Y:S01]  /*0560*/  UISETP.NE.AND UP0, UPT, UR4, 0x14, UPT ;  /* 0x000000140400788c */ /* 0x000fe2000bf05270 */
[----:B0-----:R-:W-:Y:S02]  /*0570*/  IADD3 R2, P1, PT, R2, 0x240, RZ ;  /* 0x0000024002027810 */ /* 0x001fe40007f3e0ff */
[----:B-1----:R-:W-:Y:S02]  /*0580*/  IADD3 R4, P0, PT, R4, 0x64, RZ ;  /* 0x0000006404047810 */ /* 0x002fe40007f1e0ff */
[----:B------:R-:W-:Y:S01]  /*0590*/  IADD3.X R3, PT, PT, RZ, R3, RZ, P1, !PT ;  /* 0x00000003ff037210 */ /* 0x000fe20000ffe4ff */
[----:B---3--:R-:W-:-:S04]  /*05a0*/  FFMA R9, R8, R9, R23 ;  /* 0x0000000908097223 */ /* 0x008fc80000000017 */
[----:B----4-:R-:W-:-:S04]  /*05b0*/  FFMA R9, R10, R11, R9 ;  /* 0x0000000b0a097223 */ /* 0x010fc80000000009 */
[----:B-----5:R-:W-:-:S04]  /*05c0*/  FFMA R9, R12, R13, R9 ;  /* 0x0000000d0c097223 */ /* 0x020fc80000000009 */
[----:B--2---:R-:W-:-:S04]  /*05d0*/  FFMA R9, R14, R15, R9 ;  /* 0x0000000f0e097223 */ /* 0x004fc80000000009 */
[----:B------:R-:W-:-:S04]  /*05e0*/  FFMA R9, R18, R19, R9 ;  /* 0x0000001312097223 */ /* 0x000fc80000000009 */
[----:B------:R-:W-:Y:S01]  /*05f0*/  FFMA R24, R24, R25, R9 ;  /* 0x0000001918187223 */ /* 0x000fe20000000009 */
[----:B------:R-:W-:-:S03]  /*0600*/  IADD3.X R9, PT, PT, RZ, R5, RZ, P0, !PT ;  /* 0x00000005ff097210 */ /* 0x000fc600007fe4ff */
[----:B------:R-:W-:-:S04]  /*0610*/  FFMA R17, R17, R16, R24 ;  /* 0x0000001011117223 */ /* 0x000fc80000000018 */
[----:B------:R-:W-:Y:S01]  /*0620*/  FFMA R8, R20, R21, R17 ;  /* 0x0000001514087223 */ /* 0x000fe20000000011 */
[----:B------:R-:W-:Y:S06]  /*0630*/  BRA.U UP0, `(.L_x_24) ;  /* 0xfffffff900b47547 */ /* 0x000fec000b83ffff */
[----:B------:R-:W0:Y:S08]  /*0640*/  LDC.64 R2, c[0x0][0x398] ;  /* 0x0000e600ff027b82 */ /* 0x000e300000000a00 */
[----:B------:R-:W1:Y:S01]  /*0650*/  LDC.64 R4, c[0x0][0x388] ;  /* 0x0000e200ff047b82 */ /* 0x000e620000000a00 */
[----:B0-----:R-:W-:-:S06]  /*0660*/  IMAD.WIDE.U32 R2, R6, 0x4, R2 ;  /* 0x0000000406027825 */ /* 0x001fcc00078e0002 */
[----:B------:R-:W2:Y:S01]  /*0670*/  LDG.E R3, desc[UR6][R2.64] ;  /* 0x0000000602037981 */ /* 0x000ea2000c1e1900 */
[----:B------:R-:W-:-:S04]  /*0680*/  LEA R7, R7, R0, 0x3 ;  /* 0x0000000007077211 */ /* 0x000fc800078e18ff */
[----:B------:R-:W-:-:S05]  /*0690*/  LEA R7, R6, R7, 0x6 ;  /* 0x0000000706077211 */ /* 0x000fca00078e30ff */
[----:B-1----:R-:W-:-:S04]  /*06a0*/  IMAD.WIDE.U32 R4, R7, 0x4, R4 ;  /* 0x0000000407047825 */ /* 0x002fc800078e0004 */
[----:B--2---:R-:W-:-:S05]  /*06b0*/  FADD R7, R8, R3 ;  /* 0x0000000308077221 */ /* 0x004fca0000000000 */
[----:B------:R-:W-:Y:S01]  /*06c0*/  STG.E desc[UR6][R4.64], R7 ;  /* 0x0000000704007986 */ /* 0x000fe2000c101906 */
[----:B------:R-:W-:Y:S05]  /*06d0*/  EXIT ;  /* 0x000000000000794d */ /* 0x000fea0003800000 */
.L_x_25:
        /* <DEDUP_REMOVED lines=10> */
.L_x_33:


//--------------------- .text._Z6Pool_1PfS_       --------------------------
	.section	.text._Z6Pool_1PfS_,"ax",@progbits
	.align	128
        .global         _Z6Pool_1PfS_
        .type           _Z6Pool_1PfS_,@function
        .size           _Z6Pool_1PfS_,(.L_x_34 - _Z6Pool_1PfS_)
        .other          _Z6Pool_1PfS_,@"STO_CUDA_ENTRY STV_DEFAULT"
_Z6Pool_1PfS_:
.text._Z6Pool_1PfS_:
[----:B------:R-:W-:Y:S01]  /*0000*/  LDC R1, c[0x0][0x37c] ;  /* 0x0000df00ff017b82 */ /* 0x000fe20000000800 */
[----:B------:R-:W0:Y:S07]  /*0010*/  S2R R11, SR_CTAID.X ;  /* 0x00000000000b7919 */ /* 0x000e2e0000002500 */
[----:B------:R-:W1:Y:S01]  /*0020*/  LDC.64 R2, c[0x0][0x380] ;  /* 0x0000e000ff027b82 */ /* 0x000e620000000a00 */
[----:B------:R-:W2:Y:S01]  /*0030*/  LDCU.64 UR4, c[0x0][0x358] ;  /* 0x00006b00ff0477ac */ /* 0x000ea20008000a00 */
[----:B------:R-:W0:Y:S01]  /*0040*/  S2R R8, SR_TID.X ;  /* 0x0000000000087919 */ /* 0x000e220000002100 */
[----:B------:R-:W3:Y:S01]  /*0050*/  S2R R13, SR_TID.Y ;  /* 0x00000000000d7919 */ /* 0x000ee20000002200 */
[----:B0-----:R-:W-:-:S04]  /*0060*/  IMAD R0, R11, 0xc, R8 ;  /* 0x0000000c0b007824 */ /* 0x001fc800078e0208 */
[----:B---3--:R-:W-:-:S05]  /*0070*/  IMAD R0, R0, 0x18, R13 ;  /* 0x0000001800007824 */ /* 0x008fca00078e020d */
[----:B------:R-:W-:-:S05]  /*0080*/  SHF.L.U32 R5, R0, 0x1, RZ ;  /* 0x0000000100057819 */ /* 0x000fca00000006ff */
[----:B-1----:R-:W-:Y:S02]  /*0090*/  IMAD.WIDE.U32 R2, R5, 0x4, R2 ;  /* 0x0000000405027825 */ /* 0x002fe400078e0002 */
[----:B------:R-:W0:Y:S03]  /*00a0*/  LDC.64 R4, c[0x0][0x388] ;  /* 0x0000e200ff047b82 */ /* 0x000e260000000a00 */
[----:B--2---:R-:W2:Y:S04]  /*00b0*/  LDG.E R0, desc[UR4][R2.64] ;  /* 0x0000000402007981 */ /* 0x004ea8000c1e1900 */
[----:B------:R-:W2:Y:S04]  /*00c0*/  LDG.E R7, desc[UR4][R2.64+0x4] ;  /* 0x0000040402077981 */ /* 0x000ea8000c1e1900 */
[----:B------:R-:W2:Y:S04]  /*00d0*/  LDG.E R6, desc[UR4][R2.64+0x60] ;  /* 0x0000600402067981 */ /* 0x000ea8000c1e1900 */
[----:B------:R-:W3:Y:S01]  /*00e0*/  LDG.E R9, desc[UR4][R2.64+0x64] ;  /* 0x0000640402097981 */ /* 0x000ee2000c1e1900 */
[----:B------:R-:W-:-:S04]  /*00f0*/  IMAD R8, R8, 0xc, R13 ;  /* 0x0000000c08087824 */ /* 0x000fc800078e020d */
[----:B------:R-:W-:-:S04]  /*0100*/  IMAD R11, R11, 0x90, R8 ;  /* 0x000000900b0b7824 */ /* 0x000fc800078e0208 */
[----:B0-----:R-:W-:Y:S01]  /*0110*/  IMAD.WIDE.U32 R4, R11, 0x4, R4 ;  /* 0x000000040b047825 */ /* 0x001fe200078e0004 */
[----:B--2---:R-:W-:-:S04]  /*0120*/  FMNMX3 R0, R0, R7, R6, !PT ;  /* 0x0000000700007276 */ /* 0x004fc80007800006 */
[----:B---3--:R-:W-:-:S05]  /*0130*/  FMNMX R9, R0, R9, !PT ;  /* 0x0000000900097209 */ /* 0x008fca0007800000 */
[----:B------:R-:W-:Y:S01]  /*0140*/  STG.E desc[UR4][R4.64], R9 ;  /* 0x0000000904007986 */ /* 0x000fe2000c101904 */
[----:B------:R-:W-:Y:S05]  /*0150*/  EXIT ;  /* 0x000000000000794d */ /* 0x000fea0003800000 */
.L_x_26:
        /* <DEDUP_REMOVED lines=10> */
.L_x_34:


//--------------------- .text._Z6Conv_1PfS_S_S_   --------------------------
	.section	.text._Z6Conv_1PfS_S_S_,"ax",@progbits
	.align	128
        .global         _Z6Conv_1PfS_S_S_
        .type           _Z6Conv_1PfS_S_S_,@function
        .size           _Z6Conv_1PfS_S_S_,(.L_x_35 - _Z6Conv_1PfS_S_S_)
        .other          _Z6Conv_1PfS_S_S_,@"STO_CUDA_ENTRY STV_DEFAULT"
_Z6Conv_1PfS_S_S_:
.text._Z6Conv_1PfS_S_S_:
[----:B------:R-:W-:Y:S01]  /*0000*/  LDC R1, c[0x0][0x37c] ;  /* 0x0000df00ff017b82 */ /* 0x000fe20000000800 */
[----:B------:R-:W0:Y:S07]  /*0010*/  S2R R11, SR_CTAID.X ;  /* 0x00000000000b7919 */ /* 0x000e2e0000002500 */
[----:B------:R-:W1:Y:S01]  /*0020*/  LDC.64 R4, c[0x0][0x390] ;  /* 0x0000e400ff047b82 */ /* 0x000e620000000a00 */
[----:B------:R-:W2:Y:S01]  /*0030*/  LDCU.64 UR4, c[0x0][0x358] ;  /* 0x00006b00ff0477ac */ /* 0x000ea20008000a00 */
[----:B------:R-:W3:Y:S01]  /*0040*/  S2R R12, SR_TID.X ;  /* 0x00000000000c7919 */ /* 0x000ee20000002100 */
[----:B------:R-:W3:Y:S05]  /*0050*/  S2R R9, SR_TID.Y ;  /* 0x0000000000097919 */ /* 0x000eea0000002200 */
[----:B------:R-:W4:Y:S01]  /*0060*/  LDC.64 R6, c[0x0][0x380] ;  /* 0x0000e000ff067b82 */ /* 0x000f220000000a00 */
[----:B0-----:R-:W-:-:S04]  /*0070*/  IMAD R3, R11, 0x19, RZ ;  /* 0x000000190b037824 */ /* 0x001fc800078e02ff */
[----:B-1----:R-:W-:-:S04]  /*0080*/  IMAD.WIDE.U32 R4, R3, 0x4, R4 ;  /* 0x0000000403047825 */ /* 0x002fc800078e0004 */
[----:B---3--:R-:W-:Y:S01]  /*0090*/  IMAD R9, R12, 0x1c, R9 ;  /* 0x0000001c0c097824 */ /* 0x008fe200078e0209 */
[----:B--2---:R-:W2:Y:S03]  /*00a0*/  LDG.E R0, desc[UR4][R4.64] ;  /* 0x0000000404007981 */ /* 0x004ea6000c1e1900 */
[----:B----4-:R-:W-:Y:S01]  /*00b0*/  IMAD.WIDE.U32 R6, R9, 0x4, R6 ;  /* 0x0000000409067825 */ /* 0x010fe200078e0006 */
[----:B------:R-:W3:Y:S04]  /*00c0*/  LDG.E R19, desc[UR4][R4.64+0x4] ;  /* 0x0000040404137981 */ /* 0x000ee8000c1e1900 */
[----:B------:R-:W2:Y:S04]  /*00d0*/  LDG.E R17, desc[UR4][R6.64] ;  /* 0x0000000406117981 */ /* 0x000ea8000c1e1900 */
        /* <DEDUP_REMOVED lines=19> */
[----:B--2---:R-:W-:-:S03]  /*0210*/  FFMA R0, R0, R17, RZ ;  /* 0x0000001100007223 */ /* 0x004fc600000000ff */
[----:B------:R-:W2:Y:S01]  /*0220*/  LDG.E R17, desc[UR4][R6.64+0xe8] ;  /* 0x0000e80406117981 */ /* 0x000ea2000c1e1900 */
[----:B---3--:R-:W-:-:S03]  /*0230*/  FFMA R0, R19, R14, R0 ;  /* 0x0000000e13007223 */ /* 0x008fc60000000000 */
[----:B------:R-:W3:Y:S04]  /*0240*/  LDG.E R14, desc[UR4][R4.64+0x28] ;  /* 0x00002804040e7981 */ /* 0x000ee8000c1e1900 */
[----:B------:R-:W3:Y:S01]  /*0250*/  LDG.E R19, desc[UR4][R6.64+0xe0] ;  /* 0x0000e00406137981 */ /* 0x000ee2000c1e1900 */
[----:B----4-:R-:W-:-:S03]  /*0260*/  FFMA R29, R29, R24, R0 ;  /* 0x000000181d1d7223 */ /* 0x010fc60000000000 */
[----:B------:R-:W4:Y:S01]  /*0270*/  LDG.E R24, desc[UR4][R6.64+0x150] ;  /* 0x0001500406187981 */ /* 0x000f22000c1e1900 */
[----:B-----5:R-:W-:-:S03]  /*0280*/  FFMA R29, R2, R3, R29 ;  /* 0x00000003021d7223 */ /* 0x020fc6000000001d */
[----:B------:R-:W5:Y:S04]  /*0290*/  LDG.E R2, desc[UR4][R4.64+0x2c] ;  /* 0x00002c0404027981 */ /* 0x000f68000c1e1900 */
[----:B------:R-:W5:Y:S01]  /*02a0*/  LDG.E R3, desc[UR4][R6.64+0xe4] ;  /* 0x0000e40406037981 */ /* 0x000f62000c1e1900 */
[----:B------:R-:W-:-:S03]  /*02b0*/  FFMA R0, R8, R15, R29 ;  /* 0x0000000f08007223 */ /* 0x000fc6000000001d */
[----:B------:R-:W2:Y:S04]  /*02c0*/  LDG.E R8, desc[UR4][R4.64+0x30] ;  /* 0x0000300404087981 */ /* 0x000ea8000c1e1900 */
[----:B------:R-:W4:Y:S01]  /*02d0*/  LDG.E R15, desc[UR4][R6.64+0xec] ;  /* 0x0000ec04060f7981 */ /* 0x000f22000c1e1900 */
[----:B------:R-:W-:-:S03]  /*02e0*/  FFMA R29, R13, R10, R0 ;  /* 0x0000000a0d1d7223 */ /* 0x000fc60000000000 */
[----:B------:R-:W4:Y:S04]  /*02f0*/  LDG.E R10, desc[UR4][R4.64+0x34] ;  /* 0x00003404040a7981 */ /* 0x000f28000c1e1900 */
[----:B------:R-:W4:Y:S04]  /*0300*/  LDG.E R0, desc[UR4][R4.64+0x38] ;  /* 0x0000380404007981 */ /* 0x000f28000c1e1900 */
[----:B------:R-:W4:Y:S01]  /*0310*/  LDG.E R13, desc[UR4][R6.64+0xf0] ;  /* 0x0000f004060d7981 */ /* 0x000f22000c1e1900 */
[----:B------:R-:W-:-:S03]  /*0320*/  FFMA R23, R18, R23, R29 ;  /* 0x0000001712177223 */ /* 0x000fc6000000001d */
[----:B------:R-:W4:Y:S01]  /*0330*/  LDG.E R18, desc[UR4][R4.64+0x48] ;  /* 0x0000480404127981 */ /* 0x000f22000c1e1900 */
[----:B------:R-:W-:-:S03]  /*0340*/  FFMA R23, R20, R25, R23 ;  /* 0x0000001914177223 */ /* 0x000fc60000000017 */
[----:B------:R-:W4:Y:S04]  /*0350*/  LDG.E R25, desc[UR4][R6.64+0x154] ;  /* 0x0001540406197981 */ /* 0x000f28000c1e1900 */
[----:B------:R-:W4:Y:S01]  /*0360*/  LDG.E R20, desc[UR4][R4.64+0x44] ;  /* 0x0000440404147981 */ /* 0x000f22000c1e1900 */
[----:B------:R-:W-:-:S03]  /*0370*/  FFMA R23, R22, R27, R23 ;  /* 0x0000001b16177223 */ /* 0x000fc60000000017 */
[----:B------:R-:W4:Y:S04]  /*0380*/  LDG.E R27, desc[UR4][R4.64+0x3c] ;  /* 0x00003c04041b7981 */ /* 0x000f28000c1e1900 */
[----:B------:R-:W4:Y:S01]  /*0390*/  LDG.E R22, desc[UR4][R4.64+0x40] ;  /* 0x0000400404167981 */ /* 0x000f22000c1e1900 */
[----:B------:R-:W-:-:S03]  /*03a0*/  FFMA R21, R16, R21, R23 ;  /* 0x0000001510157223 */ /* 0x000fc60000000017 */
[----:B------:R-:W4:Y:S04]  /*03b0*/  LDG.E R23, desc[UR4][R6.64+0x158] ;  /* 0x0001580406177981 */ /* 0x000f28000c1e1900 */
[----:B------:R-:W4:Y:S04]  /*03c0*/  LDG.E R16, desc[UR4][R4.64+0x50] ;  /* 0x0000500404107981 */ /* 0x000f28000c1e1900 */
[----:B------:R-:W4:Y:S01]  /*03d0*/  LDG.E R29, desc[UR4][R6.64+0x1cc] ;  /* 0x0001cc04061d7981 */ /* 0x000f22000c1e1900 */
[----:B---3--:R-:W-:-:S03]  /*03e0*/  FFMA R19, R14, R19, R21 ;  /* 0x000000130e137223 */ /* 0x008fc60000000015 */
[----:B------:R-:W3:Y:S04]  /*03f0*/  LDG.E R21, desc[UR4][R6.64+0x15c] ;  /* 0x00015c0406157981 */ /* 0x000ee8000c1e1900 */
[----:B------:R-:W3:Y:S01]  /*0400*/  LDG.E R14, desc[UR4][R4.64+0x54] ;  /* 0x00005404040e7981 */ /* 0x000ee2000c1e1900 */
[----:B-----5:R-:W-:Y:S02]  /*0410*/  FFMA R19, R2, R3, R19 ;  /* 0x0000000302137223 */ /* 0x020fe40000000013 */
[----:B------:R-:W0:Y:S02]  /*0420*/  LDC.64 R2, c[0x0][0x398] ;  /* 0x0000e600ff027b82 */ /* 0x000e240000000a00 */
[----:B--2---:R-:W-:Y:S02]  /*0430*/  FFMA R17, R8, R17, R19 ;  /* 0x0000001108117223 */ /* 0x004fe40000000013 */
[----:B------:R-:W2:Y:S04]  /*0440*/  LDG.E R19, desc[UR4][R4.64+0x4c] ;  /* 0x00004c0404137981 */ /* 0x000ea8000c1e1900 */
[----:B------:R-:W2:Y:S01]  /*0450*/  LDG.E R8, desc[UR4][R6.64+0x160] ;  /* 0x0001600406087981 */ /* 0x000ea2000c1e1900 */
[----:B----4-:R-:W-:-:S03]  /*0460*/  FFMA R15, R10, R15, R17 ;  /* 0x0000000f0a0f7223 */ /* 0x010fc60000000011 */
[----:B------:R-:W4:Y:S04]  /*0470*/  LDG.E R17, desc[UR4][R6.64+0x1c0] ;  /* 0x0001c00406117981 */ /* 0x000f28000c1e1900 */
[----:B------:R-:W5:Y:S01]  /*0480*/  LDG.E R10, desc[UR4][R4.64+0x5c] ;  /* 0x00005c04040a7981 */ /* 0x000f62000c1e1900 */
[----:B------:R-:W-:-:S03]  /*0490*/  FFMA R0, R0, R13, R15 ;  /* 0x0000000d00007223 */ /* 0x000fc6000000000f */
[----:B------:R-:W5:Y:S04]  /*04a0*/  LDG.E R15, desc[UR4][R6.64+0x1c4] ;  /* 0x0001c404060f7981 */ /* 0x000f68000c1e1900 */
[----:B------:R-:W5:Y:S01]  /*04b0*/  LDG.E R13, desc[UR4][R4.64+0x58] ;  /* 0x00005804040d7981 */ /* 0x000f62000c1e1900 */
[----:B0-----:R-:W-:-:S03]  /*04c0*/  IMAD.WIDE.U32 R2, R11, 0x4, R2 ;  /* 0x000000040b027825 */ /* 0x001fc600078e0002 */
[----:B------:R-:W5:Y:S04]  /*04d0*/  LDG.E R7, desc[UR4][R6.64+0x1d0] ;  /* 0x0001d00406077981 */ /* 0x000f68000c1e1900 */
[----:B------:R-:W5:Y:S01]  /*04e0*/  LDG.E R2, desc[UR4][R2.64] ;  /* 0x0000000402027981 */ /* 0x000f62000c1e1900 */
[----:B------:R-:W-:-:S04]  /*04f0*/  FFMA R27, R27, R24, R0 ;  /* 0x000000181b1b7223 */ /* 0x000fc80000000000 */
[----:B------:R-:W-:-:S04]  /*0500*/  FFMA R25, R22, R25, R27 ;  /* 0x0000001916197223 */ /* 0x000fc8000000001b */
[----:B------:R-:W-:Y:S01]  /*0510*/  FFMA R23, R20, R23, R25 ;  /* 0x0000001714177223 */ /* 0x000fe20000000019 */
[----:B------:R-:W-:-:S04]  /*0520*/  IMAD R12, R12, -0x4, R9 ;  /* 0xfffffffc0c0c7824 */ /* 0x000fc800078e0209 */
[----:B------:R-:W-:Y:S02]  /*0530*/  IMAD R11, R11, 0x240, R12 ;  /* 0x000002400b0b7824 */ /* 0x000fe400078e020c */
[----:B---3--:R-:W-:Y:S02]  /*0540*/  FFMA R18, R18, R21, R23 ;  /* 0x0000001512127223 */ /* 0x008fe40000000017 */
[----:B------:R-:W0:Y:S02]  /*0550*/  LDC.64 R20, c[0x0][0x388] ;  /* 0x0000e200ff147b82 */ /* 0x000e240000000a00 */
[----:B--2---:R-:W-:-:S04]  /*0560*/  FFMA R19, R19, R8, R18 ;  /* 0x0000000813137223 */ /* 0x004fc80000000012 */
[----:B----4-:R-:W-:-:S04]  /*0570*/  FFMA R17, R16, R17, R19 ;  /* 0x0000001110117223 */ /* 0x010fc80000000013 */
[----:B-----5:R-:W-:-:S04]  /*0580*/  FFMA R14, R14, R15, R17 ;  /* 0x0000000f0e0e7223 */ /* 0x020fc80000000011 */
[----:B------:R-:W-:-:S04]  /*0590*/  FFMA R13, R13, R28, R14 ;  /* 0x0000001c0d0d7223 */ /* 0x000fc8000000000e */
[----:B------:R-:W-:-:S04]  /*05a0*/  FFMA R13, R10, R29, R13 ;  /* 0x0000001d0a0d7223 */ /* 0x000fc8000000000d */
[----:B------:R-:W-:Y:S01]  /*05b0*/  FFMA R7, R26, R7, R13 ;  /* 0x000000071a077223 */ /* 0x000fe2000000000d */
[----:B0-----:R-:W-:-:S04]  /*05c0*/  IMAD.WIDE.U32 R20, R11, 0x4, R20 ;  /* 0x000000040b147825 */ /* 0x001fc800078e0014 */
[----:B------:R-:W-:-:S05]  /*05d0*/  FADD R7, R7, R2 ;  /* 0x0000000207077221 */ /* 0x000fca0000000000 */
[----:B------:R-:W-:Y:S01]  /*05e0*/  STG.E desc[UR4][R20.64], R7 ;  /* 0x0000000714007986 */ /* 0x000fe2000c101904 */
[----:B------:R-:W-:Y:S05]  /*05f0*/  EXIT ;  /* 0x000000000000794d */ /* 0x000fea0003800000 */
.L_x_27:
        /* <DEDUP_REMOVED lines=16> */
.L_x_35:


//--------------------- .nv.shared.reserved.0     --------------------------
	.section	.nv.shared.reserved.0,"aw",@nobits
	.weak		__nv_reservedSMEM_offset_0_alias
	.size		__nv_reservedSMEM_offset_0_alias, 0, 64
	.other		__nv_reservedSMEM_offset_0_alias,@"STO_CUDA_RESERVED_SHARED STV_DEFAULT"
__nv_reservedSMEM_offset_0_alias:
	.zero		0
	.zero		64


//--------------------- .nv.constant0._Z7softmaxPf --------------------------
	.section	.nv.constant0._Z7softmaxPf,"a",@progbits
	.sectionflags	@""
	.align	4
.nv.constant0._Z7softmaxPf:
	.zero		904


//--------------------- .nv.constant0._Z4FC_2PfS_S_S_ --------------------------
	.section	.nv.constant0._Z4FC_2PfS_S_S_,"a",@progbits
	.sectionflags	@""
	.align	4
.nv.constant0._Z4FC_2PfS_S_S_:
	.zero		928


//--------------------- .nv.constant0._Z4FC_1PfS_S_S_ --------------------------
	.section	.nv.constant0._Z4FC_1PfS_S_S_,"a",@progbits
	.sectionflags	@""
	.align	4
.nv.constant0._Z4FC_1PfS_S_S_:
	.zero		928


//--------------------- .nv.constant0._Z6Pool_2PfS_ --------------------------
	.section	.nv.constant0._Z6Pool_2PfS_,"a",@progbits
	.sectionflags	@""
	.align	4
.nv.constant0._Z6Pool_2PfS_:
	.zero		912


//--------------------- .nv.constant0._Z6Conv_2PfS_S_S_ --------------------------
	.section	.nv.constant0._Z6Conv_2PfS_S_S_,"a",@progbits
	.sectionflags	@""
	.align	4
.nv.constant0._Z6Conv_2PfS_S_S_:
	.zero		928


//--------------------- .nv.constant0._Z6Pool_1PfS_ --------------------------
	.section	.nv.constant0._Z6Pool_1PfS_,"a",@progbits
	.sectionflags	@""
	.align	4
.nv.constant0._Z6Pool_1PfS_:
	.zero		912


//--------------------- .nv.constant0._Z6Conv_1PfS_S_S_ --------------------------
	.section	.nv.constant0._Z6Conv_1PfS_S_S_,"a",@progbits
	.sectionflags	@""
	.align	4
.nv.constant0._Z6Conv_1PfS_S_S_:
	.zero		928


//--------------------- SYMBOLS --------------------------

	.type		.nv.reservedSmem.offset0,@object
	.size		.nv.reservedSmem.offset0,0x4
